def attn_fwd(
    Q,
    K,
    V,
    Out,
    Lse,
    sm_scale,
    stride_qz,
    stride_qh,
    stride_qm,
    stride_qk,
    stride_kz,
    stride_kh,
    stride_kn,
    stride_kk,
    stride_vz,
    stride_vh,
    stride_vn,
    stride_vk,
    stride_oz,
    stride_oh,
    stride_om,
    stride_ok,
    seqlen_q,
    seqlen_k,
    BLOCK_M: tl.constexpr,
    BLOCK_N: tl.constexpr,
    HEAD_DIM: tl.constexpr,
    CAUSAL: tl.constexpr,
):
    start_m = tl.program_id(0)
    off_hz = tl.program_id(1)
    q_off = off_hz * stride_qh
    k_off = off_hz * stride_kh
    v_off = off_hz * stride_vh
    offs_m = start_m * BLOCK_M + tl.arange(0, BLOCK_M)
    offs_d = tl.arange(0, HEAD_DIM)
    offs_n = tl.arange(0, BLOCK_N)
    q_ptrs = Q + q_off + offs_m[:, None] * stride_qm + offs_d[None, :] * stride_qk
    k_ptrs = K + k_off + offs_d[:, None] * stride_kk + offs_n[None, :] * stride_kn
    v_ptrs = V + v_off + offs_n[:, None] * stride_vn + offs_d[None, :] * stride_vk
    m_i = tl.full([BLOCK_M], float("-inf"), dtype=tl.float32)
    l_i = tl.zeros([BLOCK_M], dtype=tl.float32) + 1.0
    acc = tl.zeros([BLOCK_M, HEAD_DIM], dtype=tl.float32)
    q = tl.load(q_ptrs)
    acc, l_i, m_i = _attn_fwd_inner(
        acc,
        l_i,
        m_i,
        q,
        k_ptrs,
        v_ptrs,
        sm_scale,
        stride_kn,
        stride_vn,
        start_m,
        seqlen_k,
        BLOCK_M,
        BLOCK_N,
        HEAD_DIM,
        CAUSAL,
    )
    acc = acc / l_i[:, None]
    lse = m_i + tl.math.log2(l_i) / 1.4426950408889634
    o_ptrs = (
        Out
        + off_hz * stride_oh
        + offs_m[:, None] * stride_om
        + offs_d[None, :] * stride_ok
    )
    tl.store(o_ptrs, acc.to(Out.dtype.element_ty))
    tl.store(Lse + off_hz * seqlen_q + offs_m, lse)

# config = {"BLOCK_M": 256, "BLOCK_N": 128, "HEAD_DIM": 32, "arch": "sm_100", "causal": false, "dtype": "fp16", "num_stages": 4, "num_warps": 16}
# arch = sm_100


// ===== COMPILED SASS (sm_100a) =====

	.target	sm_100a

	.elftype	@"ET_EXEC"


//--------------------- .note.nv.tkinfo           --------------------------
	.section	.note.nv.tkinfo,"",@"SHT_NOTE"
	.sectionflags	@"SHF_NOTE_NV_TKINFO"
	.tkinfo
        /*0018*/ 	.word	0x00000081
        /*0030*/ 	.string	""
        /*0030*/ 	.string	"ptxas-blackwell"
        /*0030*/ 	.string	"Cuda compilation tools, release 12.9, V12.9.86"
        /*0030*/ 	.string	"Build cuda_12.9.r12.9/compiler.36037853_0"
        /*0030*/ 	.string	"-v  -suppress-debug-info  -lineinfo  -arch sm_100a "



//--------------------- .note.nv.cuver            --------------------------
	.section	.note.nv.cuver,"",@"SHT_NOTE"
	.sectionflags	@"SHF_NOTE_NV_CUVER"
        /*0018*/ 	.short	0x0001
        /*001a*/ 	.short	0x0064
        /*001c*/ 	.short	0x0001
        /*001e*/ 	.short	0x0000
        /*0020*/ 	.short	0x0001
        /*0022*/ 	.short	0x0000


//--------------------- .nv.info                  --------------------------
	.section	.nv.info,"",@"SHT_CUDA_INFO"
	.align	4


	//----- nvinfo : EIATTR_REGCOUNT
	.align		4
        /*0000*/ 	.byte	0x04, 0x2f
        /*0002*/ 	.short	(.L_2 - .L_1)
	.align		4
.L_1:
        /*0004*/ 	.word	index@(attn_fwd)
        /*0008*/ 	.word	0x00000080


	//----- nvinfo : EIATTR_FRAME_SIZE
	.align		4
.L_2:
        /*000c*/ 	.byte	0x04, 0x11
        /*000e*/ 	.short	(.L_4 - .L_3)
	.align		4
.L_3:
        /*0010*/ 	.word	index@(attn_fwd)
        /*0014*/ 	.word	0x00000080


	//----- nvinfo : EIATTR_MIN_STACK_SIZE
	.align		4
.L_4:
        /*0018*/ 	.byte	0x04, 0x12
        /*001a*/ 	.short	(.L_6 - .L_5)
	.align		4
.L_5:
        /*001c*/ 	.word	index@(attn_fwd)
        /*0020*/ 	.word	0x00000080
.L_6:


//--------------------- .nv.info.attn_fwd         --------------------------
	.section	.nv.info.attn_fwd,"",@"SHT_CUDA_INFO"
	.sectionflags	@""
	.align	4


	//----- nvinfo : EIATTR_CUDA_API_VERSION
	.align		4
        /*0000*/ 	.byte	0x04, 0x37
        /*0002*/ 	.short	(.L_8 - .L_7)
.L_7:
        /*0004*/ 	.word	0x00000081


	//----- nvinfo : EIATTR_KPARAM_INFO
	.align		4
.L_8:
        /*0008*/ 	.byte	0x04, 0x17
        /*000a*/ 	.short	(.L_10 - .L_9)
.L_9:
        /*000c*/ 	.word	0x00000000
        /*0010*/ 	.short	0x0019
        /*0012*/ 	.short	0x0080
        /*0014*/ 	.byte	0x00, 0xf4, 0x21, 0x00


	//----- nvinfo : EIATTR_KPARAM_INFO
	.align		4
.L_10:
        /*0018*/ 	.byte	0x04, 0x17
        /*001a*/ 	.short	(.L_12 - .L_11)
.L_11:
        /*001c*/ 	.word	0x00000000
        /*0020*/ 	.short	0x0018
        /*0022*/ 	.short	0x0078
        /*0024*/ 	.byte	0x00, 0xf4, 0x21, 0x00


	//----- nvinfo : EIATTR_KPARAM_INFO
	.align		4
.L_12:
        /*0028*/ 	.byte	0x04, 0x17
        /*002a*/ 	.short	(.L_14 - .L_13)
.L_13:
        /*002c*/ 	.word	0x00000000
        /*0030*/ 	.short	0x0017
        /*0032*/ 	.short	0x0070
        /*0034*/ 	.byte	0x00, 0xf0, 0x11, 0x00


	//----- nvinfo : EIATTR_KPARAM_INFO
	.align		4
.L_14:
        /*0038*/ 	.byte	0x04, 0x17
        /*003a*/ 	.short	(.L_16 - .L_15)
.L_15:
        /*003c*/ 	.word	0x00000000
        /*0040*/ 	.short	0x0016
        /*0042*/ 	.short	0x006c
        /*0044*/ 	.byte	0x00, 0xf0, 0x11, 0x00


	//----- nvinfo : EIATTR_KPARAM_INFO
	.align		4
.L_16:
        /*0048*/ 	.byte	0x04, 0x17
        /*004a*/ 	.short	(.L_18 - .L_17)
.L_17:
        /*004c*/ 	.word	0x00000000
        /*0050*/ 	.short	0x0015
        /*0052*/ 	.short	0x0068
        /*0054*/ 	.byte	0x00, 0xf0, 0x11, 0x00


	//----- nvinfo : EIATTR_KPARAM_INFO
	.align		4
.L_18:
        /*0058*/ 	.byte	0x04, 0x17
        /*005a*/ 	.short	(.L_20 - .L_19)
.L_19:
        /*005c*/ 	.word	0x00000000
        /*0060*/ 	.short	0x0014
        /*0062*/ 	.short	0x0064
        /*0064*/ 	.byte	0x00, 0xf0, 0x11, 0x00


	//----- nvinfo : EIATTR_KPARAM_INFO
	.align		4
.L_20:
        /*0068*/ 	.byte	0x04, 0x17
        /*006a*/ 	.short	(.L_22 - .L_21)
.L_21:
        /*006c*/ 	.word	0x00000000
        /*0070*/ 	.short	0x0013
        /*0072*/ 	.short	0x0060
        /*0074*/ 	.byte	0x00, 0xf0, 0x11, 0x00


	//----- nvinfo : EIATTR_KPARAM_INFO
	.align		4
.L_22:
        /*0078*/ 	.byte	0x04, 0x17
        /*007a*/ 	.short	(.L_24 - .L_23)
.L_23:
        /*007c*/ 	.word	0x00000000
        /*0080*/ 	.short	0x0012
        /*0082*/ 	.short	0x005c
        /*0084*/ 	.byte	0x00, 0xf0, 0x11, 0x00


	//----- nvinfo : EIATTR_KPARAM_INFO
	.align		4
.L_24:
        /*0088*/ 	.byte	0x04, 0x17
        /*008a*/ 	.short	(.L_26 - .L_25)
.L_25:
        /*008c*/ 	.word	0x00000000
        /*0090*/ 	.short	0x0011
        /*0092*/ 	.short	0x0058
        /*0094*/ 	.byte	0x00, 0xf0, 0x11, 0x00


	//----- nvinfo : EIATTR_KPARAM_INFO
	.align		4
.L_26:
        /*0098*/ 	.byte	0x04, 0x17
        /*009a*/ 	.short	(.L_28 - .L_27)
.L_27:
        /*009c*/ 	.word	0x00000000
        /*00a0*/ 	.short	0x0010
        /*00a2*/ 	.short	0x0054
        /*00a4*/ 	.byte	0x00, 0xf0, 0x11, 0x00


	//----- nvinfo : EIATTR_KPARAM_INFO
	.align		4
.L_28:
        /*00a8*/ 	.byte	0x04, 0x17
        /*00aa*/ 	.short	(.L_30 - .L_29)
.L_29:
        /*00ac*/ 	.word	0x00000000
        /*00b0*/ 	.short	0x000f
        /*00b2*/ 	.short	0x0050
        /*00b4*/ 	.byte	0x00, 0xf0, 0x11, 0x00


	//----- nvinfo : EIATTR_KPARAM_INFO
	.align		4
.L_30:
        /*00b8*/ 	.byte	0x04, 0x17
        /*00ba*/ 	.short	(.L_32 - .L_31)
.L_31:
        /*00bc*/ 	.word	0x00000000
        /*00c0*/ 	.short	0x000e
        /*00c2*/ 	.short	0x004c
        /*00c4*/ 	.byte	0x00, 0xf0, 0x11, 0x00


	//----- nvinfo : EIATTR_KPARAM_INFO
	.align		4
.L_32:
        /*00c8*/ 	.byte	0x04, 0x17
        /*00ca*/ 	.short	(.L_34 - .L_33)
.L_33:
        /*00cc*/ 	.word	0x00000000
        /*00d0*/ 	.short	0x000d
        /*00d2*/ 	.short	0x0048
        /*00d4*/ 	.byte	0x00, 0xf0, 0x11, 0x00


	//----- nvinfo : EIATTR_KPARAM_INFO
	.align		4
.L_34:
        /*00d8*/ 	.byte	0x04, 0x17
        /*00da*/ 	.short	(.L_36 - .L_35)
.L_35:
        /*00dc*/ 	.word	0x00000000
        /*00e0*/ 	.short	0x000c
        /*00e2*/ 	.short	0x0044
        /*00e4*/ 	.byte	0x00, 0xf0, 0x11, 0x00


	//----- nvinfo : EIATTR_KPARAM_INFO
	.align		4
.L_36:
        /*00e8*/ 	.byte	0x04, 0x17
        /*00ea*/ 	.short	(.L_38 - .L_37)
.L_37:
        /*00ec*/ 	.word	0x00000000
        /*00f0*/ 	.short	0x000b
        /*00f2*/ 	.short	0x0040
        /*00f4*/ 	.byte	0x00, 0xf0, 0x11, 0x00


	//----- nvinfo : EIATTR_KPARAM_INFO
	.align		4
.L_38:
        /*00f8*/ 	.byte	0x04, 0x17
        /*00fa*/ 	.short	(.L_40 - .L_39)
.L_39:
        /*00fc*/ 	.word	0x00000000
        /*0100*/ 	.short	0x000a
        /*0102*/ 	.short	0x003c
        /*0104*/ 	.byte	0x00, 0xf0, 0x11, 0x00


	//----- nvinfo : EIATTR_KPARAM_INFO
	.align		4
.L_40:
        /*0108*/ 	.byte	0x04, 0x17
        /*010a*/ 	.short	(.L_42 - .L_41)
.L_41:
        /*010c*/ 	.word	0x00000000
        /*0110*/ 	.short	0x0009
        /*0112*/ 	.short	0x0038
        /*0114*/ 	.byte	0x00, 0xf0, 0x11, 0x00


	//----- nvinfo : EIATTR_KPARAM_INFO
	.align		4
.L_42:
        /*0118*/ 	.byte	0x04, 0x17
        /*011a*/ 	.short	(.L_44 - .L_43)
.L_43:
        /*011c*/ 	.word	0x00000000
        /*0120*/ 	.short	0x0008
        /*0122*/ 	.short	0x0034
        /*0124*/ 	.byte	0x00, 0xf0, 0x11, 0x00


	//----- nvinfo : EIATTR_KPARAM_INFO
	.align		4
.L_44:
        /*0128*/ 	.byte	0x04, 0x17
        /*012a*/ 	.short	(.L_46 - .L_45)
.L_45:
        /*012c*/ 	.word	0x00000000
        /*0130*/ 	.short	0x0007
        /*0132*/ 	.short	0x0030
        /*0134*/ 	.byte	0x00, 0xf0, 0x11, 0x00


	//----- nvinfo : EIATTR_KPARAM_INFO
	.align		4
.L_46:
        /*0138*/ 	.byte	0x04, 0x17
        /*013a*/ 	.short	(.L_48 - .L_47)
.L_47:
        /*013c*/ 	.word	0x00000000
        /*0140*/ 	.short	0x0006
        /*0142*/ 	.short	0x002c
        /*0144*/ 	.byte	0x00, 0xf0, 0x11, 0x00


	//----- nvinfo : EIATTR_KPARAM_INFO
	.align		4
.L_48:
        /*0148*/ 	.byte	0x04, 0x17
        /*014a*/ 	.short	(.L_50 - .L_49)
.L_49:
        /*014c*/ 	.word	0x00000000
        /*0150*/ 	.short	0x0005
        /*0152*/ 	.short	0x0028
        /*0154*/ 	.byte	0x00, 0xf0, 0x11, 0x00


	//----- nvinfo : EIATTR_KPARAM_INFO
	.align		4
.L_50:
        /*0158*/ 	.byte	0x04, 0x17
        /*015a*/ 	.short	(.L_52 - .L_51)
.L_51:
        /*015c*/ 	.word	0x00000000
        /*0160*/ 	.short	0x0004
        /*0162*/ 	.short	0x0020
        /*0164*/ 	.byte	0x00, 0xf4, 0x21, 0x00


	//----- nvinfo : EIATTR_KPARAM_INFO
	.align		4
.L_52:
        /*0168*/ 	.byte	0x04, 0x17
        /*016a*/ 	.short	(.L_54 - .L_53)
.L_53:
        /*016c*/ 	.word	0x00000000
        /*0170*/ 	.short	0x0003
        /*0172*/ 	.short	0x0018
        /*0174*/ 	.byte	0x00, 0xf4, 0x21, 0x00


	//----- nvinfo : EIATTR_KPARAM_INFO
	.align		4
.L_54:
        /*0178*/ 	.byte	0x04, 0x17
        /*017a*/ 	.short	(.L_56 - .L_55)
.L_55:
        /*017c*/ 	.word	0x00000000
        /*0180*/ 	.short	0x0002
        /*0182*/ 	.short	0x0010
        /*0184*/ 	.byte	0x00, 0xf4, 0x21, 0x00


	//----- nvinfo : EIATTR_KPARAM_INFO
	.align		4
.L_56:
        /*0188*/ 	.byte	0x04, 0x17
        /*018a*/ 	.short	(.L_58 - .L_57)
.L_57:
        /*018c*/ 	.word	0x00000000
        /*0190*/ 	.short	0x0001
        /*0192*/ 	.short	0x0008
        /*0194*/ 	.byte	0x00, 0xf4, 0x21, 0x00


	//----- nvinfo : EIATTR_KPARAM_INFO
	.align		4
.L_58:
        /*0198*/ 	.byte	0x04, 0x17
        /*019a*/ 	.short	(.L_60 - .L_59)
.L_59:
        /*019c*/ 	.word	0x00000000
        /*01a0*/ 	.short	0x0000
        /*01a2*/ 	.short	0x0000
        /*01a4*/ 	.byte	0x00, 0xf4, 0x21, 0x00


	//----- nvinfo : EIATTR_SPARSE_MMA_MASK
	.align		4
.L_60:
        /*01a8*/ 	.byte	0x03, 0x50
        /*01aa*/ 	.short	0x0000


	//----- nvinfo : EIATTR_MAXREG_COUNT
	.align		4
        /*01ac*/ 	.byte	0x03, 0x1b
        /*01ae*/ 	.short	0x0080


	//----- nvinfo : EIATTR_NUM_BARRIERS
	.align		4
        /*01b0*/ 	.byte	0x02, 0x4c
        /*01b2*/ 	.byte	0x01
	.zero		1


	//----- nvinfo : EIATTR_ANNOTATIONS
	.align		4
        /*01b4*/ 	.byte	0x04, 0x55
        /*01b6*/ 	.short	(.L_62 - .L_61)


	//   ....[0]....
.L_61:
        /*01b8*/ 	.word	0x00000001
        /*01bc*/ 	.byte	0x50, 0x09, 0x00, 0x00, 0x01, 0x00, 0x00, 0x00, 0x20, 0x0c, 0x00, 0x00, 0x01, 0x00, 0x00, 0x00
        /* <DEDUP_REMOVED lines=14> */
        /*02ac*/ 	.byte	0x40, 0x14, 0x00, 0x00, 0x01, 0x00, 0x00, 0x00, 0x50, 0x2d, 0x00, 0x00


	//----- nvinfo : EIATTR_COOP_GROUP_MASK_REGIDS
	.align		4
.L_62:
        /*02b8*/ 	.byte	0x04, 0x29
        /*02ba*/ 	.short	(.L_64 - .L_63)


	//   ....[0]....
.L_63:
        /*02bc*/ 	.word	0xffffffff


	//   ....[1]....
        /*02c0*/ 	.word	0xffffffff


	//   ....[2]....
        /*02c4*/ 	.word	0xffffffff


	//   ....[3]....
        /*02c8*/ 	.word	0xffffffff


	//   ....[4]....
        /*02cc*/ 	.word	0xffffffff


	//   ....[5]....
        /*02d0*/ 	.word	0xffffffff


	//   ....[6]....
        /*02d4*/ 	.word	0xffffffff


	//   ....[7]....
        /*02d8*/ 	.word	0xffffffff


	//----- nvinfo : EIATTR_COOP_GROUP_INSTR_OFFSETS
	.align		4
.L_64:
        /*02dc*/ 	.byte	0x04, 0x28
        /*02de*/ 	.short	(.L_66 - .L_65)


	//   ....[0]....
.L_65:
        /*02e0*/ 	.word	0x00001ca0


	//   ....[1]....
        /*02e4*/ 	.word	0x00001d10


	//   ....[2]....
        /*02e8*/ 	.word	0x00001d30


	//   ....[3]....
        /*02ec*/ 	.word	0x00001d70


	//   ....[4]....
        /*02f0*/ 	.word	0x00003370


	//   ....[5]....
        /*02f4*/ 	.word	0x00003380


	//   ....[6]....
        /*02f8*/ 	.word	0x00003440


	//   ....[7]....
        /*02fc*/ 	.word	0x00003460


	//----- nvinfo : EIATTR_VRC_CTA_INIT_COUNT
	.align		4
.L_66:
        /*0300*/ 	.byte	0x02, 0x4a
	.zero		1
	.zero		1


	//----- nvinfo : EIATTR_EXIT_INSTR_OFFSETS
	.align		4
        /*0304*/ 	.byte	0x04, 0x1c
        /*0306*/ 	.short	(.L_68 - .L_67)


	//   ....[0]....
.L_67:
        /*0308*/ 	.word	0x00004660


	//   ....[1]....
        /*030c*/ 	.word	0x00004690


	//----- nvinfo : EIATTR_REQNTID
	.align		4
.L_68:
        /*0310*/ 	.byte	0x04, 0x10
        /*0312*/ 	.short	(.L_70 - .L_69)
.L_69:
        /*0314*/ 	.word	0x00000200
        /*0318*/ 	.word	0x00000001
        /*031c*/ 	.word	0x00000001


	//----- nvinfo : EIATTR_CBANK_PARAM_SIZE
	.align		4
.L_70:
        /*0320*/ 	.byte	0x03, 0x19
        /*0322*/ 	.short	0x0088


	//----- nvinfo : EIATTR_PARAM_CBANK
	.align		4
        /*0324*/ 	.byte	0x04, 0x0a
        /*0326*/ 	.short	(.L_72 - .L_71)
	.align		4
.L_71:
        /*0328*/ 	.word	index@(.nv.constant0.attn_fwd)
        /*032c*/ 	.short	0x0380
        /*032e*/ 	.short	0x0088


	//----- nvinfo : EIATTR_SW_WAR
	.align		4
.L_72:
        /*0330*/ 	.byte	0x04, 0x36
        /*0332*/ 	.short	(.L_74 - .L_73)
.L_73:
        /*0334*/ 	.word	0x00000008
.L_74:


//--------------------- .nv.compat                --------------------------
	.section	.nv.compat,"",@"SHT_CUDA_COMPAT_INFO"
	.align	4
        /*0000*/ 	.byte	0x02, 0x02, 0x01, 0x00, 0x02, 0x05, 0x05, 0x00, 0x02, 0x03, 0x00, 0x00, 0x02, 0x06, 0x01, 0x00


//--------------------- .nv.callgraph             --------------------------
	.section	.nv.callgraph,"",@"SHT_CUDA_CALLGRAPH"
	.align	4
	.sectionentsize	8
	.align		4
        /*0000*/ 	.word	0x00000000
	.align		4
        /*0004*/ 	.word	0xffffffff
	.align		4
        /*0008*/ 	.word	0x00000000
	.align		4
        /*000c*/ 	.word	0xfffffffe
	.align		4
        /*0010*/ 	.word	0x00000000
	.align		4
        /*0014*/ 	.word	0xfffffffd
	.align		4
        /*0018*/ 	.word	0x00000000
	.align		4
        /*001c*/ 	.word	0xfffffffc


//--------------------- .nv.constant4             --------------------------
	.section	.nv.constant4,"a",@progbits
	.align	8
	.align		8
.nv.constant4:
        /*0000*/ 	.dword	_$_str


//--------------------- .text.attn_fwd            --------------------------
	.section	.text.attn_fwd,"ax",@progbits
	.align	128
        .global         attn_fwd
        .type           attn_fwd,@function
        .size           attn_fwd,(.L_x_3 - attn_fwd)
        .other          attn_fwd,@"STO_CUDA_ENTRY STV_DEFAULT"
attn_fwd:
.text.attn_fwd:
[----:B------:R-:W0:Y:S01]  /*0000*/  LDC R1, c[0x0][0x37c] ;  /* 0x0000df00ff017b82 */ /* 0x000e220000000800 */
[----:B------:R-:W1:Y:S07]  /*0010*/  S2R R0, SR_TID.X ;  /* 0x0000000000007919 */ /* 0x000e6e0000002100 */
[----:B------:R-:W2:Y:S01]  /*0020*/  S2UR UR6, SR_CTAID.Y ;  /* 0x00000000000679c3 */ /* 0x000ea20000002600 */
[----:B------:R-:W2:Y:S01]  /*0030*/  LDCU.64 UR4, c[0x0][0x3b0] ;  /* 0x00007600ff0477ac */ /* 0x000ea20008000a00 */
[----:B0-----:R-:W-:Y:S01]  /*0040*/  IADD3 R1, PT, PT, R1, -0x80, RZ ;  /* 0xffffff8001017810 */ /* 0x001fe20007ffe0ff */
[----:B------:R-:W0:Y:S01]  /*0050*/  S2R R3, SR_CTAID.X ;  /* 0x0000000000037919 */ /* 0x000e220000002500 */
[----:B------:R-:W3:Y:S04]  /*0060*/  LDCU.64 UR10, c[0x0][0x358] ;  /* 0x00006b00ff0a77ac */ /* 0x000ee80008000a00 */
[----:B------:R-:W4:Y:S08]  /*0070*/  LDC R32, c[0x0][0x3b8] ;  /* 0x0000ee00ff207b82 */ /* 0x000f300000000800 */
[----:B------:R-:W5:Y:S01]  /*0080*/  LDC.64 R28, c[0x0][0x380] ;  /* 0x0000e000ff1c7b82 */ /* 0x000f620000000a00 */
[----:B--2---:R-:W-:-:S04]  /*0090*/  UIMAD UR4, UR6, UR4, URZ ;  /* 0x00000004060472a4 */ /* 0x004fc8000f8e02ff */
[----:B------:R-:W-:Y:S01]  /*00a0*/  USHF.L.U32 UR7, UR4, 0x1, URZ ;  /* 0x0000000104077899 */ /* 0x000fe200080006ff */
[----:B-1----:R-:W-:Y:S02]  /*00b0*/  LOP3.LUT R16, R0, 0xff, RZ, 0xc0, !PT ;  /* 0x000000ff00107812 */ /* 0x002fe400078ec0ff */
[----:B------:R-:W-:Y:S02]  /*00c0*/  SHF.R.U32.HI R4, RZ, 0x8, R0 ;  /* 0x00000008ff047819 */ /* 0x000fe40000011600 */
[----:B0-----:R-:W-:Y:S02]  /*00d0*/  LEA R2, R3, R16, 0x8 ;  /* 0x0000001003027211 */ /* 0x001fe400078e40ff */
[----:B------:R-:W-:-:S03]  /*00e0*/  SGXT.U32 R4, R4, 0x1 ;  /* 0x000000010404781a */ /* 0x000fc60000000000 */
[----:B------:R-:W-:Y:S01]  /*00f0*/  IMAD R2, R2, UR5, RZ ;  /* 0x0000000502027c24 */ /* 0x000fe2000f8e02ff */
[----:B------:R-:W-:Y:S01]  /*0100*/  UIMAD.WIDE UR4, UR4, 0x2, URZ ;  /* 0x00000002040478a5 */ /* 0x000fe2000f8e02ff */
[----:B----4-:R-:W-:-:S03]  /*0110*/  IMAD R5, R4, R32, RZ ;  /* 0x0000002004057224 */ /* 0x010fc600078e02ff */
[C---:B------:R-:W-:Y:S01]  /*0120*/  SHF.L.U32 R3, R2.reuse, 0x1, RZ ;  /* 0x0000000102037819 */ /* 0x040fe200000006ff */
[----:B------:R-:W-:Y:S01]  /*0130*/  IMAD.HI R2, R2, 0x2, RZ ;  /* 0x0000000202027827 */ /* 0x000fe200078e02ff */
[C---:B------:R-:W-:Y:S02]  /*0140*/  LEA R7, R32.reuse, R5, 0x1 ;  /* 0x0000000520077211 */ /* 0x040fe400078e08ff */
[----:B-----5:R-:W-:Y:S01]  /*0150*/  IADD3 R28, P0, P1, R3, UR7, R28 ;  /* 0x00000007031c7c10 */ /* 0x020fe2000f91e01c */
[----:B------:R-:W0:Y:S01]  /*0160*/  LDCU UR7, c[0x0][0x3f0] ;  /* 0x00007e00ff0777ac */ /* 0x000e220008000800 */
[----:B------:R-:W-:Y:S02]  /*0170*/  LEA R8, R32, R7, 0x1 ;  /* 0x0000000720087211 */ /* 0x000fe400078e08ff */
[----:B------:R-:W-:Y:S02]  /*0180*/  IADD3.X R30, PT, PT, R2, UR5, R29, P0, P1 ;  /* 0x00000005021e7c10 */ /* 0x000fe400087e241d */
[----:B------:R-:W-:-:S02]  /*0190*/  LEA R2, P0, R5, R28, 0x1 ;  /* 0x0000001c05027211 */ /* 0x000fc400078008ff */
[----:B------:R-:W-:Y:S02]  /*01a0*/  LEA R9, R32, R8, 0x1 ;  /* 0x0000000820097211 */ /* 0x000fe400078e08ff */
[----:B------:R-:W-:Y:S02]  /*01b0*/  LEA R4, P1, R7, R28, 0x1 ;  /* 0x0000001c07047211 */ /* 0x000fe400078208ff */
[----:B------:R-:W-:Y:S02]  /*01c0*/  LEA.HI.X.SX32 R3, R5, R30, 0x1, P0 ;  /* 0x0000001e05037211 */ /* 0x000fe400000f0eff */
[----:B------:R-:W-:Y:S02]  /*01d0*/  LEA R6, P0, R8, R28, 0x1 ;  /* 0x0000001c08067211 */ /* 0x000fe400078008ff */
[----:B------:R-:W-:Y:S01]  /*01e0*/  LEA R11, R32, R9, 0x1 ;  /* 0x00000009200b7211 */ /* 0x000fe200078e08ff */
[----:B---3--:R1:W2:Y:S01]  /*01f0*/  LDG.E.U16 R19, desc[UR10][R2.64] ;  /* 0x0000000a02137981 */ /* 0x0082a2000c1e1500 */
[----:B------:R-:W-:-:S02]  /*0200*/  LEA.HI.X.SX32 R5, R7, R30, 0x1, P1 ;  /* 0x0000001e07057211 */ /* 0x000fc400008f0eff */
[----:B------:R-:W-:Y:S02]  /*0210*/  LEA.HI.X.SX32 R7, R8, R30, 0x1, P0 ;  /* 0x0000001e08077211 */ /* 0x000fe400000f0eff */
[C---:B------:R-:W-:Y:S01]  /*0220*/  LEA R12, R32.reuse, R11, 0x1 ;  /* 0x0000000b200c7211 */ /* 0x040fe200078e08ff */
[----:B------:R3:W4:Y:S01]  /*0230*/  LDG.E.U16 R20, desc[UR10][R4.64] ;  /* 0x0000000a04147981 */ /* 0x000722000c1e1500 */
[C---:B------:R-:W-:Y:S02]  /*0240*/  LEA R8, P0, R9.reuse, R28, 0x1 ;  /* 0x0000001c09087211 */ /* 0x040fe400078008ff */
[----:B------:R-:W-:Y:S01]  /*0250*/  LEA R13, R32, R12, 0x1 ;  /* 0x0000000c200d7211 */ /* 0x000fe200078e08ff */
[----:B------:R5:W4:Y:S01]  /*0260*/  LDG.E.U16 R21, desc[UR10][R6.64] ;  /* 0x0000000a06157981 */ /* 0x000b22000c1e1500 */
[----:B------:R-:W-:Y:S02]  /*0270*/  LEA.HI.X.SX32 R9, R9, R30, 0x1, P0 ;  /* 0x0000001e09097211 */ /* 0x000fe400000f0eff */
[----:B-1----:R-:W-:-:S02]  /*0280*/  LEA R2, P0, R12, R28, 0x1 ;  /* 0x0000001c0c027211 */ /* 0x002fc400078008ff */
[----:B------:R-:W-:Y:S01]  /*0290*/  LEA R14, R32, R13, 0x1 ;  /* 0x0000000d200e7211 */ /* 0x000fe200078e08ff */
[----:B------:R1:W4:Y:S01]  /*02a0*/  LDG.E.U16 R22, desc[UR10][R8.64] ;  /* 0x0000000a08167981 */ /* 0x000322000c1e1500 */
[----:B------:R-:W-:Y:S02]  /*02b0*/  LEA.HI.X.SX32 R3, R12, R30, 0x1, P0 ;  /* 0x0000001e0c037211 */ /* 0x000fe400000f0eff */
[C---:B---3--:R-:W-:Y:S02]  /*02c0*/  LEA R4, P0, R13.reuse, R28, 0x1 ;  /* 0x0000001c0d047211 */ /* 0x048fe400078008ff */
[C---:B------:R-:W-:Y:S01]  /*02d0*/  LEA R12, R32.reuse, R14, 0x1 ;  /* 0x0000000e200c7211 */ /* 0x040fe200078e08ff */
[----:B------:R-:W3:Y:S01]  /*02e0*/  LDG.E.U16 R24, desc[UR10][R2.64] ;  /* 0x0000000a02187981 */ /* 0x000ee2000c1e1500 */
[----:B------:R-:W-:Y:S02]  /*02f0*/  LEA.HI.X.SX32 R5, R13, R30, 0x1, P0 ;  /* 0x0000001e0d057211 */ /* 0x000fe400000f0eff */
[----:B------:R-:W-:-:S02]  /*0300*/  LEA R13, R32, R12, 0x1 ;  /* 0x0000000c200d7211 */ /* 0x000fc400078e08ff */
[C---:B------:R-:W-:Y:S01]  /*0310*/  LEA R10, P1, R11.reuse, R28, 0x1 ;  /* 0x0000001c0b0a7211 */ /* 0x040fe200078208ff */
[----:B------:R-:W3:Y:S01]  /*0320*/  LDG.E.U16 R25, desc[UR10][R4.64] ;  /* 0x0000000a04197981 */ /* 0x000ee2000c1e1500 */
[----:B------:R-:W-:Y:S02]  /*0330*/  LEA R17, R32, R13, 0x1 ;  /* 0x0000000d20117211 */ /* 0x000fe400078e08ff */
[----:B------:R-:W-:Y:S02]  /*0340*/  LEA.HI.X.SX32 R11, R11, R30, 0x1, P1 ;  /* 0x0000001e0b0b7211 */ /* 0x000fe400008f0eff */
[----:B-----5:R-:W-:Y:S02]  /*0350*/  LEA R6, P0, R14, R28, 0x1 ;  /* 0x0000001c0e067211 */ /* 0x020fe400078008ff */
[----:B------:R-:W-:Y:S01]  /*0360*/  LEA R18, R32, R17, 0x1 ;  /* 0x0000001120127211 */ /* 0x000fe200078e08ff */
[----:B------:R5:W3:Y:S01]  /*0370*/  LDG.E.U16 R23, desc[UR10][R10.64] ;  /* 0x0000000a0a177981 */ /* 0x000ae2000c1e1500 */
[----:B------:R-:W-:-:S02]  /*0380*/  LEA.HI.X.SX32 R7, R14, R30, 0x1, P0 ;  /* 0x0000001e0e077211 */ /* 0x000fc400000f0eff */
[----:B-1----:R-:W-:Y:S02]  /*0390*/  LEA R8, P1, R12, R28, 0x1 ;  /* 0x0000001c0c087211 */ /* 0x002fe400078208ff */
[----:B------:R-:W-:Y:S01]  /*03a0*/  LEA R14, R32, R18, 0x1 ;  /* 0x00000012200e7211 */ /* 0x000fe200078e08ff */
[----:B------:R1:W4:Y:S01]  /*03b0*/  LDG.E.U16 R26, desc[UR10][R6.64] ;  /* 0x0000000a061a7981 */ /* 0x000322000c1e1500 */
[C---:B-----5:R-:W-:Y:S02]  /*03c0*/  LEA R10, P0, R13.reuse, R28, 0x1 ;  /* 0x0000001c0d0a7211 */ /* 0x060fe400078008ff */
[-C--:B------:R-:W-:Y:S02]  /*03d0*/  LEA.HI.X.SX32 R9, R12, R30.reuse, 0x1, P1 ;  /* 0x0000001e0c097211 */ /* 0x080fe400008f0eff */
[----:B------:R-:W-:Y:S02]  /*03e0*/  LEA.HI.X.SX32 R11, R13, R30, 0x1, P0 ;  /* 0x0000001e0d0b7211 */ /* 0x000fe400000f0eff */
[----:B------:R-:W-:Y:S01]  /*03f0*/  LEA R12, P0, R14, R28, 0x1 ;  /* 0x0000001c0e0c7211 */ /* 0x000fe200078008ff */
[----:B------:R5:W4:Y:S01]  /*0400*/  LDG.E.U16 R27, desc[UR10][R8.64] ;  /* 0x0000000a081b7981 */ /* 0x000b22000c1e1500 */
[----:B------:R-:W-:-:S02]  /*0410*/  LEA R3, R32, R14, 0x1 ;  /* 0x0000000e20037211 */ /* 0x000fc400078e08ff */
[----:B------:R-:W-:Y:S01]  /*0420*/  LEA.HI.X.SX32 R13, R14, R30, 0x1, P0 ;  /* 0x0000001e0e0d7211 */ /* 0x000fe200000f0eff */
[----:B------:R0:W4:Y:S01]  /*0430*/  LDG.E.U16 R11, desc[UR10][R10.64] ;  /* 0x0000000a0a0b7981 */ /* 0x000122000c1e1500 */
[-C--:B------:R-:W-:Y:S02]  /*0440*/  LEA R14, P1, R3, R28.reuse, 0x1 ;  /* 0x0000001c030e7211 */ /* 0x080fe400078208ff */
[----:B------:R-:W-:Y:S01]  /*0450*/  LEA R2, P0, R17, R28, 0x1 ;  /* 0x0000001c11027211 */ /* 0x000fe200078008ff */
[----:B------:R0:W4:Y:S01]  /*0460*/  LDG.E.U16 R12, desc[UR10][R12.64] ;  /* 0x0000000a0c0c7981 */ /* 0x000122000c1e1500 */
[----:B------:R-:W-:Y:S02]  /*0470*/  LEA R5, R32, R3, 0x1 ;  /* 0x0000000320057211 */ /* 0x000fe400078e08ff */
[-C--:B------:R-:W-:Y:S02]  /*0480*/  LEA.HI.X.SX32 R15, R3, R30.reuse, 0x1, P1 ;  /* 0x0000001e030f7211 */ /* 0x080fe400008f0eff */
[----:B------:R-:W-:-:S02]  /*0490*/  LEA.HI.X.SX32 R3, R17, R30, 0x1, P0 ;  /* 0x0000001e11037211 */ /* 0x000fc400000f0eff */
[C---:B-1----:R-:W-:Y:S01]  /*04a0*/  LEA R6, P1, R5.reuse, R28, 0x1 ;  /* 0x0000001c05067211 */ /* 0x042fe200078208ff */
[----:B------:R-:W4:Y:S01]  /*04b0*/  LDG.E.U16 R14, desc[UR10][R14.64] ;  /* 0x0000000a0e0e7981 */ /* 0x000f22000c1e1500 */
[----:B------:R-:W-:Y:S02]  /*04c0*/  LEA R17, R32, R5, 0x1 ;  /* 0x0000000520117211 */ /* 0x000fe400078e08ff */
[----:B------:R-:W-:Y:S01]  /*04d0*/  LEA.HI.X.SX32 R7, R5, R30, 0x1, P1 ;  /* 0x0000001e05077211 */ /* 0x000fe200008f0eff */
[----:B------:R-:W4:Y:S01]  /*04e0*/  LDG.E.U16 R3, desc[UR10][R2.64] ;  /* 0x0000000a02037981 */ /* 0x000f22000c1e1500 */
[CC--:B------:R-:W-:Y:S02]  /*04f0*/  LEA R4, P0, R18.reuse, R28.reuse, 0x1 ;  /* 0x0000001c12047211 */ /* 0x0c0fe400078008ff */
[----:B-----5:R-:W-:Y:S01]  /*0500*/  LEA R8, P1, R17, R28, 0x1 ;  /* 0x0000001c11087211 */ /* 0x020fe200078208ff */
[----:B------:R-:W5:Y:S01]  /*0510*/  LDG.E.U16 R6, desc[UR10][R6.64] ;  /* 0x0000000a06067981 */ /* 0x000f62000c1e1500 */
[----:B------:R-:W-:-:S02]  /*0520*/  LEA.HI.X.SX32 R5, R18, R30, 0x1, P0 ;  /* 0x0000001e12057211 */ /* 0x000fc400000f0eff */
[----:B------:R-:W-:-:S03]  /*0530*/  LEA.HI.X.SX32 R9, R17, R30, 0x1, P1 ;  /* 0x0000001e11097211 */ /* 0x000fc600008f0eff */
[----:B------:R1:W5:Y:S04]  /*0540*/  LDG.E.U16 R4, desc[UR10][R4.64] ;  /* 0x0000000a04047981 */ /* 0x000368000c1e1500 */
[----:B------:R-:W5:Y:S01]  /*0550*/  LDG.E.U16 R8, desc[UR10][R8.64] ;  /* 0x0000000a08087981 */ /* 0x000f62000c1e1500 */
[----:B------:R-:W1:Y:S01]  /*0560*/  S2UR UR5, SR_CgaCtaId ;  /* 0x00000000000579c3 */ /* 0x000e620000008800 */
[----:B0-----:R-:W-:Y:S01]  /*0570*/  SHF.R.S32.HI R10, RZ, 0x8, R0 ;  /* 0x00000008ff0a7819 */ /* 0x001fe20000011400 */
[----:B------:R-:W-:Y:S01]  /*0580*/  UMOV UR4, 0x400 ;  /* 0x0000040000047882 */ /* 0x000fe20000000000 */
[----:B------:R-:W-:Y:S02]  /*0590*/  SHF.L.U32 R13, R16, 0x1, RZ ;  /* 0x00000001100d7819 */ /* 0x000fe400000006ff */
[----:B------:R-:W-:Y:S01]  /*05a0*/  SGXT R10, R10, 0x1 ;  /* 0x000000010a0a781a */ /* 0x000fe20000000200 */
[----:B------:R-:W-:-:S03]  /*05b0*/  UISETP.GE.AND UP0, UPT, UR7, 0x1, UPT ;  /* 0x000000010700788c */ /* 0x000fc6000bf06270 */
[----:B------:R-:W-:-:S04]  /*05c0*/  LOP3.LUT R10, R13, 0x210, R10, 0x78, !PT ;  /* 0x000002100d0a7812 */ /* 0x000fc800078e780a */
[C---:B------:R-:W-:Y:S02]  /*05d0*/  LOP3.LUT R13, R10.reuse, 0x20, RZ, 0x3c, !PT ;  /* 0x000000200a0d7812 */ /* 0x040fe400078e3cff */
[C---:B------:R-:W-:Y:S02]  /*05e0*/  LOP3.LUT R16, R10.reuse, 0x40, RZ, 0x3c, !PT ;  /* 0x000000400a107812 */ /* 0x040fe400078e3cff */
[----:B-1----:R-:W-:Y:S01]  /*05f0*/  LOP3.LUT R5, R10, 0x60, RZ, 0x3c, !PT ;  /* 0x000000600a057812 */ /* 0x002fe200078e3cff */
[----:B------:R-:W-:Y:S01]  /*0600*/  ULEA UR5, UR5, UR4, 0x18 ;  /* 0x0000000405057291 */ /* 0x000fe2000f8ec0ff */
[----:B------:R-:W-:Y:S02]  /*0610*/  MOV R2, 0xff800000 ;  /* 0xff80000000027802 */ /* 0x000fe40000000f00 */
[----:B------:R-:W-:Y:S02]  /*0620*/  MOV R122, 0x3f800000 ;  /* 0x3f800000007a7802 */ /* 0x000fe40000000f00 */
[----:B------:R-:W-:-:S02]  /*0630*/  MOV R120, 0x3f800000 ;  /* 0x3f80000000787802 */ /* 0x000fc40000000f00 */
[----:B------:R-:W-:Y:S02]  /*0640*/  MOV R80, 0xff800000 ;  /* 0xff80000000507802 */ /* 0x000fe40000000f00 */
[----:B--2---:R0:W-:Y:S02]  /*0650*/  STS.U16 [R10+UR5], R19 ;  /* 0x000000130a007988 */ /* 0x0041e40008000405 */
[----:B0-----:R-:W-:Y:S02]  /*0660*/  CS2R R18, SRZ ;  /* 0x0000000000127805 */ /* 0x001fe4000001ff00 */
[----:B---3--:R-:W-:Y:S04]  /*0670*/  STS.U16 [R10+UR5+0x1000], R23 ;  /* 0x001000170a007988 */ /* 0x008fe80008000405 */
[----:B----4-:R-:W-:Y:S04]  /*0680*/  STS.U16 [R10+UR5+0x2000], R27 ;  /* 0x0020001b0a007988 */ /* 0x010fe80008000405 */
[----:B------:R-:W-:Y:S04]  /*0690*/  STS.U16 [R10+UR5+0x3000], R12 ;  /* 0x0030000c0a007988 */ /* 0x000fe80008000405 */
[----:B------:R-:W-:Y:S04]  /*06a0*/  STS.U16 [R13+UR5+0x400], R20 ;  /* 0x000400140d007988 */ /* 0x000fe80008000405 */
[----:B------:R-:W-:Y:S04]  /*06b0*/  STS.U16 [R13+UR5+0x1400], R24 ;  /* 0x001400180d007988 */ /* 0x000fe80008000405 */
[----:B------:R0:W-:Y:S04]  /*06c0*/  STS.U16 [R13+UR5+0x2400], R11 ;  /* 0x0024000b0d007988 */ /* 0x0001e80008000405 */
[----:B------:R1:W-:Y:S04]  /*06d0*/  STS.U16 [R13+UR5+0x3400], R14 ;  /* 0x0034000e0d007988 */ /* 0x0003e80008000405 */
[----:B------:R2:W-:Y:S01]  /*06e0*/  STS.U16 [R16+UR5+0x800], R21 ;  /* 0x0008001510007988 */ /* 0x0005e20008000405 */
[----:B0-----:R-:W-:-:S03]  /*06f0*/  CS2R R10, SRZ ;  /* 0x00000000000a7805 */ /* 0x001fc6000001ff00 */
[----:B------:R-:W-:Y:S01]  /*0700*/  STS.U16 [R16+UR5+0x1800], R25 ;  /* 0x0018001910007988 */ /* 0x000fe20008000405 */
[----:B-1----:R-:W-:-:S03]  /*0710*/  CS2R R12, SRZ ;  /* 0x00000000000c7805 */ /* 0x002fc6000001ff00 */
[----:B------:R0:W-:Y:S01]  /*0720*/  STS.U16 [R16+UR5+0x2800], R3 ;  /* 0x0028000310007988 */ /* 0x0001e20008000405 */
[----:B------:R-:W-:Y:S02]  /*0730*/  CS2R R14, SRZ ;  /* 0x00000000000e7805 */ /* 0x000fe4000001ff00 */
[----:B--2---:R-:W-:Y:S01]  /*0740*/  CS2R R20, SRZ ;  /* 0x0000000000147805 */ /* 0x004fe2000001ff00 */
[----:B-----5:R1:W-:Y:S04]  /*0750*/  STS.U16 [R16+UR5+0x3800], R6 ;  /* 0x0038000610007988 */ /* 0x0203e80008000405 */
[----:B------:R2:W-:Y:S01]  /*0760*/  STS.U16 [R5+UR5+0xc00], R22 ;  /* 0x000c001605007988 */ /* 0x0005e20008000405 */
[----:B0-----:R-:W-:-:S03]  /*0770*/  LOP3.LUT R3, R0, 0x7, RZ, 0xc0, !PT ;  /* 0x0000000700037812 */ /* 0x001fc600078ec0ff */
[----:B------:R-:W-:Y:S01]  /*0780*/  STS.U16 [R5+UR5+0x1c00], R26 ;  /* 0x001c001a05007988 */ /* 0x000fe20008000405 */
[----:B-1----:R-:W-:Y:S02]  /*0790*/  CS2R R16, SRZ ;  /* 0x0000000000107805 */ /* 0x002fe4000001ff00 */
[----:B------:R-:W-:Y:S01]  /*07a0*/  SHF.L.U32 R6, R0, 0x3, RZ ;  /* 0x0000000300067819 */ /* 0x000fe200000006ff */
[----:B------:R0:W-:Y:S01]  /*07b0*/  STS.U16 [R5+UR5+0x2c00], R4 ;  /* 0x002c000405007988 */ /* 0x0001e20008000405 */
[----:B--2---:R-:W-:-:S03]  /*07c0*/  CS2R R22, SRZ ;  /* 0x0000000000167805 */ /* 0x004fc6000001ff00 */
[----:B------:R1:W-:Y:S01]  /*07d0*/  STS.U16 [R5+UR5+0x3c00], R8 ;  /* 0x003c000805007988 */ /* 0x0003e20008000405 */
[C---:B0-----:R-:W-:Y:S02]  /*07e0*/  LOP3.LUT R4, R0.reuse, 0x1ff, RZ, 0xc0, !PT ;  /* 0x000001ff00047812 */ /* 0x041fe400078ec0ff */
[----:B-1----:R-:W-:Y:S02]  /*07f0*/  CS2R R8, SRZ ;  /* 0x0000000000087805 */ /* 0x002fe4000001ff00 */
[----:B------:R-:W-:Y:S01]  /*0800*/  SHF.L.U32 R5, R0, 0x1, RZ ;  /* 0x0000000100057819 */ /* 0x000fe200000006ff */
[----:B------:R-:W-:Y:S06]  /*0810*/  BRA.U !UP0, `(.L_x_0) ;  /* 0x0000002d08607547 */ /* 0x000fec000b800000 */
[----:B------:R-:W0:Y:S01]  /*0820*/  LDC.64 R8, c[0x0][0x3d0] ;  /* 0x0000f400ff087b82 */ /* 0x000e220000000a00 */
[----:B------:R-:W-:Y:S01]  /*0830*/  LOP3.LUT R7, R5, 0x10, RZ, 0xc0, !PT ;  /* 0x0000001005077812 */ /* 0x000fe200078ec0ff */
[----:B------:R-:W1:Y:S01]  /*0840*/  LDCU UR4, c[0x0][0x3c8] ;  /* 0x00007900ff0477ac */ /* 0x000e620008000800 */
[----:B------:R-:W-:Y:S01]  /*0850*/  LOP3.LUT R6, R6, 0x30, RZ, 0xc0, !PT ;  /* 0x0000003006067812 */ /* 0x000fe200078ec0ff */
[----:B------:R-:W-:Y:S01]  /*0860*/  IMAD R2, R3, 0x210, RZ ;  /* 0x0000021003027824 */ /* 0x000fe200078e02ff */
[--C-:B------:R-:W-:Y:S01]  /*0870*/  LOP3.LUT R7, R7, 0x1e0, R0.reuse, 0xf8, !PT ;  /* 0x000001e007077812 */ /* 0x100fe200078ef800 */
[----:B------:R-:W2:Y:S01]  /*0880*/  LDCU.64 UR8, c[0x0][0x388] ;  /* 0x00007100ff0877ac */ /* 0x000ea20008000a00 */
[----:B------:R-:W-:Y:S01]  /*0890*/  LEA R6, R3, R6, 0x6 ;  /* 0x0000000603067211 */ /* 0x000fe200078e30ff */
[----:B------:R-:W3:Y:S01]  /*08a0*/  LDC.64 R120, c[0x0][0x3c0] ;  /* 0x0000f000ff787b82 */ /* 0x000ee20000000a00 */
[----:B------:R-:W-:Y:S01]  /*08b0*/  LOP3.LUT R16, R2, R7, RZ, 0x3c, !PT ;  /* 0x0000000702107212 */ /* 0x000fe200078e3cff */
[----:B------:R-:W4:Y:S01]  /*08c0*/  LDCU.64 UR12, c[0x0][0x390] ;  /* 0x00007200ff0c77ac */ /* 0x000f220008000a00 */
[----:B------:R-:W-:-:S02]  /*08d0*/  SHF.R.U32.HI R7, RZ, 0x2, R0 ;  /* 0x00000002ff077819 */ /* 0x000fc40000011600 */
[--C-:B------:R-:W-:Y:S02]  /*08e0*/  SHF.R.U32.HI R12, RZ, 0x5, R0.reuse ;  /* 0x00000005ff0c7819 */ /* 0x100fe40000011600 */
[----:B------:R-:W-:Y:S01]  /*08f0*/  SHF.R.U32.HI R13, RZ, 0x7, R0 ;  /* 0x00000007ff0d7819 */ /* 0x000fe20000011600 */
[----:B------:R-:W5:Y:S01]  /*0900*/  LDC R18, c[0x0][0x3d8] ;  /* 0x0000f600ff127b82 */ /* 0x000f620000000800 */
[----:B------:R-:W-:Y:S02]  /*0910*/  SGXT.U32 R12, R12, 0x4 ;  /* 0x000000040c0c781a */ /* 0x000fe40000000000 */
[----:B------:R-:W-:Y:S02]  /*0920*/  MOV R122, 0x3f800000 ;  /* 0x3f800000007a7802 */ /* 0x000fe40000000f00 */
[----:B------:R-:W-:Y:S02]  /*0930*/  MOV R112, 0xff800000 ;  /* 0xff80000000707802 */ /* 0x000fe40000000f00 */
[----:B------:R-:W-:Y:S01]  /*0940*/  MOV R113, 0xff800000 ;  /* 0xff80000000717802 */ /* 0x000fe20000000f00 */
[----:B0-----:R0:W-:Y:S01]  /*0950*/  STL [R1+0x78], R9 ;  /* 0x0000780901007387 */ /* 0x0011e20000100800 */
[----:B------:R-:W-:Y:S01]  /*0960*/  MOV R11, R8 ;  /* 0x00000008000b7202 */ /* 0x000fe20000000f00 */
[----:B------:R-:W-:Y:S01]  /*0970*/  IMAD R8, R3, 0x110, RZ ;  /* 0x0000011003087824 */ /* 0x000fe200078e02ff */
[----:B------:R-:W-:-:S02]  /*0980*/  LOP3.LUT R3, R6, 0x30, R5, 0x78, !PT ;  /* 0x0000003006037812 */ /* 0x000fc400078e7805 */
[----:B------:R-:W-:Y:S02]  /*0990*/  MOV R10, R9 ;  /* 0x00000009000a7202 */ /* 0x000fe40000000f00 */
[----:B------:R-:W-:Y:S01]  /*09a0*/  LOP3.LUT R2, R8, 0x30, R5, 0x78, !PT ;  /* 0x0000003008027812 */ /* 0x000fe200078e7805 */
[----:B---3--:R-:W-:Y:S01]  /*09b0*/  IMAD R120, R120, UR6, RZ ;  /* 0x0000000678787c24 */ /* 0x008fe2000f8e02ff */
[----:B------:R-:W-:Y:S01]  /*09c0*/  LOP3.LUT R5, R0, 0x180, RZ, 0xc0, !PT ;  /* 0x0000018000057812 */ /* 0x000fe200078ec0ff */
[----:B------:R-:W-:Y:S01]  /*09d0*/  IMAD R12, R12, R121, RZ ;  /* 0x000000790c0c7224 */ /* 0x000fe200078e02ff */
[----:B------:R-:W-:Y:S02]  /*09e0*/  SHF.L.U32 R6, R4, 0x1, RZ ;  /* 0x0000000104067819 */ /* 0x000fe400000006ff */
[----:B0-----:R-:W-:Y:S02]  /*09f0*/  SHF.R.U32.HI R9, RZ, 0x3, R5 ;  /* 0x00000003ff097819 */ /* 0x001fe40000011605 */
[----:B------:R-:W-:-:S02]  /*0a00*/  LOP3.LUT R5, R0, 0x1f, RZ, 0xc0, !PT ;  /* 0x0000001f00057812 */ /* 0x000fc400078ec0ff */
[----:B------:R-:W-:Y:S02]  /*0a10*/  LOP3.LUT R4, R6, 0x30, R7, 0x78, !PT ;  /* 0x0000003006047812 */ /* 0x000fe400078e7807 */
[----:B------:R-:W-:Y:S01]  /*0a20*/  LOP3.LUT R7, R0, 0x7f, RZ, 0xc0, !PT ;  /* 0x0000007f00077812 */ /* 0x000fe200078ec0ff */
[----:B-1----:R-:W-:Y:S01]  /*0a30*/  IMAD R8, R5, UR4, RZ ;  /* 0x0000000405087c24 */ /* 0x002fe2000f8e02ff */
[----:B------:R-:W-:Y:S01]  /*0a40*/  LOP3.LUT R6, R6, R9, RZ, 0x3c, !PT ;  /* 0x0000000906067212 */ /* 0x000fe200078e3cff */
[----:B------:R-:W-:Y:S01]  /*0a50*/  IMAD R5, R11, UR6, RZ ;  /* 0x000000060b057c24 */ /* 0x000fe2000f8e02ff */
[----:B------:R-:W-:Y:S01]  /*0a60*/  UMOV UR4, URZ ;  /* 0x000000ff00047c82 */ /* 0x000fe20008000000 */
[----:B------:R-:W-:Y:S01]  /*0a70*/  IMAD R11, R7, R10, RZ ;  /* 0x0000000a070b7224 */ /* 0x000fe200078e02ff */
[----:B------:R-:W-:Y:S02]  /*0a80*/  SHF.L.U32 R10, R8, 0x1, RZ ;  /* 0x00000001080a7819 */ /* 0x000fe400000006ff */
[C---:B------:R-:W-:Y:S01]  /*0a90*/  SHF.L.U32 R7, R120.reuse, 0x1, RZ ;  /* 0x0000000178077819 */ /* 0x040fe200000006ff */
[----:B------:R-:W-:Y:S01]  /*0aa0*/  IMAD.HI R120, R120, 0x2, RZ ;  /* 0x0000000278787827 */ /* 0x000fe200078e02ff */
[----:B------:R-:W-:-:S02]  /*0ab0*/  SHF.L.U32 R9, R5, 0x1, RZ ;  /* 0x0000000105097819 */ /* 0x000fc400000006ff */
[----:B--2---:R-:W-:Y:S01]  /*0ac0*/  IADD3 R15, P0, P1, R10, UR8, R7 ;  /* 0x000000080a0f7c10 */ /* 0x004fe2000f91e007 */
[----:B------:R-:W-:Y:S01]  /*0ad0*/  IMAD.HI R5, R5, 0x2, RZ ;  /* 0x0000000205057827 */ /* 0x000fe200078e02ff */
[----:B------:R-:W-:Y:S01]  /*0ae0*/  SHF.L.U32 R7, R0, 0x8, RZ ;  /* 0x0000000800077819 */ /* 0x000fe200000006ff */
[----:B------:R-:W0:Y:S01]  /*0af0*/  LDCU UR8, c[0x0][0x3a8] ;  /* 0x00007500ff0877ac */ /* 0x000e220008000800 */
[C---:B------:R-:W-:Y:S01]  /*0b00*/  SHF.L.U32 R14, R11.reuse, 0x1, RZ ;  /* 0x000000010b0e7819 */ /* 0x040fe200000006ff */
[----:B------:R-:W-:Y:S01]  /*0b10*/  IMAD.HI R10, R11, 0x2, RZ ;  /* 0x000000020b0a7827 */ /* 0x000fe200078e02ff */
[----:B------:R-:W-:Y:S02]  /*0b20*/  SGXT.U32 R0, R13, 0x2 ;  /* 0x000000020d00781a */ /* 0x000fe40000000000 */
[----:B------:R-:W-:Y:S01]  /*0b30*/  LOP3.LUT R123, R7, 0x1000, RZ, 0xc0, !PT ;  /* 0x00001000077b7812 */ /* 0x000fe200078ec0ff */
[----:B------:R-:W-:Y:S01]  /*0b40*/  IMAD.HI R7, R8, 0x2, RZ ;  /* 0x0000000208077827 */ /* 0x000fe200078e02ff */
[----:B------:R-:W-:-:S02]  /*0b50*/  LEA R8, R121, R12, 0x4 ;  /* 0x0000000c79087211 */ /* 0x000fc400078e20ff */
[----:B----4-:R-:W-:Y:S01]  /*0b60*/  IADD3 R124, P2, P3, R14, UR12, R9 ;  /* 0x0000000c0e7c7c10 */ /* 0x010fe2000fb5e009 */
[----:B-----5:R-:W-:Y:S01]  /*0b70*/  IMAD R9, R0, R18, RZ ;  /* 0x0000001200097224 */ /* 0x020fe200078e02ff */
[----:B------:R-:W-:Y:S02]  /*0b80*/  LEA R0, R121, R8, 0x4 ;  /* 0x0000000879007211 */ /* 0x000fe400078e20ff */
[----:B------:R-:W-:Y:S02]  /*0b90*/  IADD3 R123, PT, PT, R16, UR5, R123 ;  /* 0x00000005107b7c10 */ /* 0x000fe4000fffe07b */
[----:B------:R-:W-:Y:S02]  /*0ba0*/  IADD3.X R17, PT, PT, R7, UR9, R120, P0, P1 ;  /* 0x0000000907117c10 */ /* 0x000fe400087e2478 */
[----:B------:R-:W-:Y:S02]  /*0bb0*/  IADD3.X R16, PT, PT, R10, UR13, R5, P2, P3 ;  /* 0x0000000d0a107c10 */ /* 0x000fe400097e6405 */
[----:B------:R-:W-:-:S02]  /*0bc0*/  LEA R24, P1, R12, R15, 0x1 ;  /* 0x0000000f0c187211 */ /* 0x000fc400078208ff */
[C---:B------:R-:W-:Y:S02]  /*0bd0*/  LEA R10, R121.reuse, R0, 0x4 ;  /* 0x00000000790a7211 */ /* 0x040fe400078e20ff */
[----:B------:R-:W-:Y:S02]  /*0be0*/  LEA R22, P2, R8, R15, 0x1 ;  /* 0x0000000f08167211 */ /* 0x000fe400078408ff */
[-C--:B------:R-:W-:Y:S02]  /*0bf0*/  LEA.HI.X.SX32 R25, R12, R17.reuse, 0x1, P1 ;  /* 0x000000110c197211 */ /* 0x080fe400008f0eff */
[C---:B------:R-:W-:Y:S02]  /*0c00*/  LEA R14, R121.reuse, R10, 0x4 ;  /* 0x0000000a790e7211 */ /* 0x040fe400078e20ff */
[----:B------:R-:W-:Y:S01]  /*0c10*/  LEA.HI.X.SX32 R23, R8, R17, 0x1, P2 ;  /* 0x0000001108177211 */ /* 0x000fe200010f0eff */
[----:B------:R1:W-:Y:S01]  /*0c20*/  STL.64 [R1+0x70], R24 ;  /* 0x0000701801007387 */ /* 0x0003e20000100a00 */
[----:B------:R-:W-:-:S02]  /*0c30*/  LEA R8, R121, R14, 0x4 ;  /* 0x0000000e79087211 */ /* 0x000fc400078e20ff */
[C---:B------:R-:W-:Y:S01]  /*0c40*/  LEA R5, R18.reuse, R9, 0x2 ;  /* 0x0000000912057211 */ /* 0x040fe200078e10ff */
[----:B------:R2:W-:Y:S01]  /*0c50*/  STL.64 [R1+0x68], R22 ;  /* 0x0000681601007387 */ /* 0x0005e20000100a00 */
[----:B------:R-:W-:Y:S02]  /*0c60*/  LEA R12, R121, R8, 0x4 ;  /* 0x00000008790c7211 */ /* 0x000fe400078e20ff */
[C---:B------:R-:W-:Y:S02]  /*0c70*/  LEA R20, P0, R9.reuse, R124, 0x1 ;  /* 0x0000007c09147211 */ /* 0x040fe400078008ff */
[----:B------:R-:W-:Y:S02]  /*0c80*/  LEA R7, R18, R5, 0x2 ;  /* 0x0000000512077211 */ /* 0x000fe400078e10ff */
[----:B------:R-:W-:Y:S02]  /*0c90*/  LEA.HI.X.SX32 R21, R9, R16, 0x1, P0 ;  /* 0x0000001009157211 */ /* 0x000fe400000f0eff */
[----:B-1----:R-:W-:-:S02]  /*0ca0*/  LEA R24, P1, R0, R15, 0x1 ;  /* 0x0000000f00187211 */ /* 0x002fc400078208ff */
[----:B------:R-:W-:Y:S02]  /*0cb0*/  LEA R11, R18, R7, 0x2 ;  /* 0x00000007120b7211 */ /* 0x000fe400078e10ff */
[----:B--2---:R-:W-:Y:S02]  /*0cc0*/  LEA R22, P2, R10, R15, 0x1 ;  /* 0x0000000f0a167211 */ /* 0x004fe400078408ff */
[-C--:B------:R-:W-:Y:S02]  /*0cd0*/  LEA.HI.X.SX32 R25, R0, R17.reuse, 0x1, P1 ;  /* 0x0000001100197211 */ /* 0x080fe400008f0eff */
[----:B------:R-:W-:Y:S02]  /*0ce0*/  LEA.HI.X.SX32 R23, R10, R17, 0x1, P2 ;  /* 0x000000110a177211 */ /* 0x000fe400010f0eff */
[----:B------:R-:W-:Y:S01]  /*0cf0*/  LEA R0, R121, R12, 0x4 ;  /* 0x0000000c79007211 */ /* 0x000fe200078e20ff */
[----:B------:R1:W-:Y:S01]  /*0d00*/  STL.64 [R1+0x60], R24 ;  /* 0x0000601801007387 */ /* 0x0003e20000100a00 */
[----:B------:R-:W-:-:S02]  /*0d10*/  LEA R28, P1, R14, R15, 0x1 ;  /* 0x0000000f0e1c7211 */ /* 0x000fc400078208ff */
[----:B------:R-:W-:Y:S01]  /*0d20*/  LEA R26, P2, R8, R15, 0x1 ;  /* 0x0000000f081a7211 */ /* 0x000fe200078408ff */
[----:B------:R2:W-:Y:S01]  /*0d30*/  STL.64 [R1+0x58], R22 ;  /* 0x0000581601007387 */ /* 0x0005e20000100a00 */
[-C--:B------:R-:W-:Y:S02]  /*0d40*/  LEA.HI.X.SX32 R29, R14, R17.reuse, 0x1, P1 ;  /* 0x000000110e1d7211 */ /* 0x080fe400008f0eff */
[----:B------:R-:W-:Y:S02]  /*0d50*/  LEA.HI.X.SX32 R27, R8, R17, 0x1, P2 ;  /* 0x00000011081b7211 */ /* 0x000fe400010f0eff */
[----:B------:R-:W-:Y:S01]  /*0d60*/  LEA R13, R18, R11, 0x2 ;  /* 0x0000000b120d7211 */ /* 0x000fe200078e10ff */
[----:B------:R-:W-:Y:S01]  /*0d70*/  STL.64 [R1+0x50], R28 ;  /* 0x0000501c01007387 */ /* 0x000fe20000100a00 */
[----:B------:R-:W-:Y:S02]  /*0d80*/  LEA R14, P2, R11, R124, 0x1 ;  /* 0x0000007c0b0e7211 */ /* 0x000fe400078408ff */
[----:B-1----:R-:W-:-:S02]  /*0d90*/  LEA R24, P3, R12, R15, 0x1 ;  /* 0x0000000f0c187211 */ /* 0x002fc400078608ff */
[----:B------:R-:W-:Y:S02]  /*0da0*/  MOV R120, 0x3f800000 ;  /* 0x3f80000000787802 */ /* 0x000fe40000000f00 */
[----:B--2---:R-:W-:Y:S02]  /*0db0*/  LEA R22, P4, R0, R15, 0x1 ;  /* 0x0000000f00167211 */ /* 0x004fe400078808ff */
[-C--:B------:R-:W-:Y:S02]  /*0dc0*/  LEA.HI.X.SX32 R25, R12, R17.reuse, 0x1, P3 ;  /* 0x000000110c197211 */ /* 0x080fe400018f0eff */
[----:B------:R-:W-:Y:S02]  /*0dd0*/  LEA.HI.X.SX32 R23, R0, R17, 0x1, P4 ;  /* 0x0000001100177211 */ /* 0x000fe400020f0eff */
[C---:B------:R-:W-:Y:S02]  /*0de0*/  LEA R0, R18.reuse, R13, 0x2 ;  /* 0x0000000d12007211 */ /* 0x040fe400078e10ff */
[----:B------:R-:W-:Y:S01]  /*0df0*/  LEA.HI.X.SX32 R15, R11, R16, 0x1, P2 ;  /* 0x000000100b0f7211 */ /* 0x000fe200010f0eff */
[----:B------:R1:W-:Y:S01]  /*0e00*/  STL.64 [R1+0x38], R22 ;  /* 0x0000381601007387 */ /* 0x0003e20000100a00 */
[----:B------:R-:W-:-:S02]  /*0e10*/  LEA R8, R18, R0, 0x2 ;  /* 0x0000000012087211 */ /* 0x000fc400078e10ff */
[----:B------:R-:W-:Y:S01]  /*0e20*/  CS2R R10, SRZ ;  /* 0x00000000000a7805 */ /* 0x000fe2000001ff00 */
[----:B------:R-:W-:Y:S04]  /*0e30*/  STL.64 [R1+0x48], R26 ;  /* 0x0000481a01007387 */ /* 0x000fe80000100a00 */
[----:B------:R2:W-:Y:S01]  /*0e40*/  STL.64 [R1+0x40], R24 ;  /* 0x0000401801007387 */ /* 0x0005e20000100a00 */
[----:B-1----:R-:W-:-:S03]  /*0e50*/  LEA R22, P1, R5, R124, 0x1 ;  /* 0x0000007c05167211 */ /* 0x002fc600078208ff */
[----:B------:R1:W-:Y:S01]  /*0e60*/  STL.64 [R1+0x30], R20 ;  /* 0x0000301401007387 */ /* 0x0003e20000100a00 */
[----:B------:R-:W-:Y:S02]  /*0e70*/  LEA.HI.X.SX32 R23, R5, R16, 0x1, P1 ;  /* 0x0000001005177211 */ /* 0x000fe400008f0eff */
[----:B------:R-:W-:Y:S02]  /*0e80*/  LEA R5, R18, R8, 0x2 ;  /* 0x0000000812057211 */ /* 0x000fe400078e10ff */
[----:B------:R-:W-:Y:S02]  /*0e90*/  CS2R R18, SRZ ;  /* 0x0000000000127805 */ /* 0x000fe4000001ff00 */
[----:B--2---:R-:W-:Y:S01]  /*0ea0*/  LOP3.LUT R24, R2, 0x40, RZ, 0x3c, !PT ;  /* 0x0000004002187812 */ /* 0x004fe200078e3cff */
[----:B------:R2:W-:Y:S01]  /*0eb0*/  STL.64 [R1+0x28], R22 ;  /* 0x0000281601007387 */ /* 0x0005e20000100a00 */
[----:B-1----:R-:W-:-:S04]  /*0ec0*/  LEA R20, P0, R7, R124, 0x1 ;  /* 0x0000007c07147211 */ /* 0x002fc800078008ff */
[----:B------:R-:W-:Y:S02]  /*0ed0*/  LEA.HI.X.SX32 R21, R7, R16, 0x1, P0 ;  /* 0x0000001007157211 */ /* 0x000fe400000f0eff */
[----:B------:R-:W-:Y:S02]  /*0ee0*/  LOP3.LUT R7, R6, 0x40, RZ, 0x3c, !PT ;  /* 0x0000004006077812 */ /* 0x000fe400078e3cff */
[C---:B--2---:R-:W-:Y:S01]  /*0ef0*/  LEA R22, P0, R13.reuse, R124, 0x1 ;  /* 0x0000007c0d167211 */ /* 0x044fe200078008ff */
[----:B------:R1:W-:Y:S03]  /*0f00*/  STL.64 [R1+0x20], R20 ;  /* 0x0000201401007387 */ /* 0x0003e60000100a00 */
[----:B------:R-:W-:Y:S01]  /*0f10*/  LEA.HI.X.SX32 R23, R13, R16, 0x1, P0 ;  /* 0x000000100d177211 */ /* 0x000fe200000f0eff */
[----:B------:R2:W-:Y:S01]  /*0f20*/  STL.64 [R1+0x18], R14 ;  /* 0x0000180e01007387 */ /* 0x0005e20000100a00 */
[----:B------:R-:W-:-:S03]  /*0f30*/  CS2R R12, SRZ ;  /* 0x00000000000c7805 */ /* 0x000fc6000001ff00 */
[----:B------:R3:W-:Y:S01]  /*0f40*/  STL.64 [R1+0x10], R22 ;  /* 0x0000101601007387 */ /* 0x0007e20000100a00 */
[-C--:B-1----:R-:W-:Y:S02]  /*0f50*/  LEA R20, P1, R0, R124.reuse, 0x1 ;  /* 0x0000007c00147211 */ /* 0x082fe400078208ff */
[----:B--2---:R-:W-:Y:S02]  /*0f60*/  LEA R14, P2, R8, R124, 0x1 ;  /* 0x0000007c080e7211 */ /* 0x004fe400078408ff */
[-C--:B------:R-:W-:Y:S02]  /*0f70*/  LEA.HI.X.SX32 R21, R0, R16.reuse, 0x1, P1 ;  /* 0x0000001000157211 */ /* 0x080fe400008f0eff */
[----:B------:R-:W-:Y:S02]  /*0f80*/  LEA.HI.X.SX32 R15, R8, R16, 0x1, P2 ;  /* 0x00000010080f7211 */ /* 0x000fe400010f0eff */
[----:B---3--:R-:W-:Y:S02]  /*0f90*/  CS2R R22, SRZ ;  /* 0x0000000000167805 */ /* 0x008fe4000001ff00 */
[----:B------:R-:W-:Y:S01]  /*0fa0*/  LEA R124, P3, R5, R124, 0x1 ;  /* 0x0000007c057c7211 */ /* 0x000fe200078608ff */
[----:B------:R1:W-:Y:S01]  /*0fb0*/  STL.64 [R1+0x8], R20 ;  /* 0x0000081401007387 */ /* 0x0003e20000100a00 */
[----:B------:R-:W-:-:S02]  /*0fc0*/  MOV R0, RZ ;  /* 0x000000ff00007202 */ /* 0x000fc40000000f00 */
[----:B------:R-:W-:Y:S02]  /*0fd0*/  CS2R R8, SRZ ;  /* 0x0000000000087805 */ /* 0x000fe4000001ff00 */
[----:B------:R-:W-:Y:S01]  /*0fe0*/  LEA.HI.X.SX32 R125, R5, R16, 0x1, P3 ;  /* 0x00000010057d7211 */ /* 0x000fe200018f0eff */
[----:B------:R2:W-:Y:S01]  /*0ff0*/  STL.64 [R1], R14 ;  /* 0x0000000e01007387 */ /* 0x0005e20000100a00 */
[----:B------:R-:W-:Y:S02]  /*1000*/  MOV R5, RZ ;  /* 0x000000ff00057202 */ /* 0x000fe40000000f00 */
[----:B------:R-:W-:Y:S02]  /*1010*/  CS2R R16, SRZ ;  /* 0x0000000000107805 */ /* 0x000fe4000001ff00 */
[----:B-1----:R-:W-:Y:S02]  /*1020*/  CS2R R20, SRZ ;  /* 0x0000000000147805 */ /* 0x002fe4000001ff00 */
[----:B0-2---:R-:W-:-:S07]  /*1030*/  CS2R R14, SRZ ;  /* 0x00000000000e7805 */ /* 0x005fce000001ff00 */
.L_x_1:
[----:B------:R-:W2:Y:S04]  /*1040*/  LDL.64 R28, [R1+0x60] ;  /* 0x00006000011c7983 */ /* 0x000ea80000100a00 */
[----:B------:R-:W3:Y:S04]  /*1050*/  LDL.64 R24, [R1+0x70] ;  /* 0x0000700001187983 */ /* 0x000ee80000100a00 */
[----:B------:R-:W4:Y:S04]  /*1060*/  LDL.64 R26, [R1+0x68] ;  /* 0x00006800011a7983 */ /* 0x000f280000100a00 */
[----:B------:R-:W5:Y:S04]  /*1070*/  LDL.64 R30, [R1+0x58] ;  /* 0x00005800011e7983 */ /* 0x000f680000100a00 */
[----:B------:R-:W5:Y:S04]  /*1080*/  LDL.64 R32, [R1+0x50] ;  /* 0x0000500001207983 */ /* 0x000f680000100a00 */
[----:B------:R-:W5:Y:S04]  /*1090*/  LDL.64 R34, [R1+0x48] ;  /* 0x0000480001227983 */ /* 0x000f680000100a00 */
[----:B------:R-:W5:Y:S04]  /*10a0*/  LDL.64 R36, [R1+0x40] ;  /* 0x0000400001247983 */ /* 0x000f680000100a00 */
[----:B------:R-:W5:Y:S04]  /*10b0*/  LDL.64 R38, [R1+0x38] ;  /* 0x0000380001267983 */ /* 0x000f680000100a00 */
[----:B------:R-:W5:Y:S04]  /*10c0*/  LDL.64 R118, [R1] ;  /* 0x0000000001767983 */ /* 0x000f680000100a00 */
[----:B------:R-:W5:Y:S04]  /*10d0*/  LDL.64 R116, [R1+0x18] ;  /* 0x0000180001747983 */ /* 0x000f680000100a00 */
[----:B------:R-:W5:Y:S01]  /*10e0*/  LDL.64 R114, [R1+0x8] ;  /* 0x0000080001727983 */ /* 0x000f620000100a00 */
[----:B--2---:R-:W-:-:S04]  /*10f0*/  IMAD.WIDE R28, R5, 0x2, R28 ;  /* 0x00000002051c7825 */ /* 0x004fc800078e021c */
[C---:B---3--:R-:W-:Y:S02]  /*1100*/  IMAD.WIDE R24, R5.reuse, 0x2, R24 ;  /* 0x0000000205187825 */ /* 0x048fe400078e0218 */
[----:B------:R-:W2:Y:S02]  /*1110*/  LDG.E.U16 R29, desc[UR10][R28.64] ;  /* 0x0000000a1c1d7981 */ /* 0x000ea4000c1e1500 */
[C---:B----4-:R-:W-:Y:S02]  /*1120*/  IMAD.WIDE R26, R5.reuse, 0x2, R26 ;  /* 0x00000002051a7825 */ /* 0x050fe400078e021a */
[----:B------:R-:W3:Y:S02]  /*1130*/  LDG.E.U16 R7, desc[UR10][R24.64] ;  /* 0x0000000a18077981 */ /* 0x000ee4000c1e1500 */
[C---:B-----5:R-:W-:Y:S02]  /*1140*/  IMAD.WIDE R30, R5.reuse, 0x2, R30 ;  /* 0x00000002051e7825 */ /* 0x060fe400078e021e */
[----:B------:R-:W4:Y:S02]  /*1150*/  LDG.E.U16 R41, desc[UR10][R26.64] ;  /* 0x0000000a1a297981 */ /* 0x000f24000c1e1500 */
[----:B------:R-:W-:-:S02]  /*1160*/  IMAD.WIDE R32, R5, 0x2, R32 ;  /* 0x0000000205207825 */ /* 0x000fc400078e0220 */
[----:B------:R-:W5:Y:S02]  /*1170*/  LDG.E.U16 R43, desc[UR10][R30.64] ;  /* 0x0000000a1e2b7981 */ /* 0x000f64000c1e1500 */
[C---:B------:R-:W-:Y:S02]  /*1180*/  IMAD.WIDE R34, R5.reuse, 0x2, R34 ;  /* 0x0000000205227825 */ /* 0x040fe400078e0222 */
[----:B------:R-:W5:Y:S02]  /*1190*/  LDG.E.U16 R49, desc[UR10][R32.64] ;  /* 0x0000000a20317981 */ /* 0x000f64000c1e1500 */
[C---:B------:R-:W-:Y:S02]  /*11a0*/  IMAD.WIDE R36, R5.reuse, 0x2, R36 ;  /* 0x0000000205247825 */ /* 0x040fe400078e0224 */
[----:B------:R-:W5:Y:S02]  /*11b0*/  LDG.E.U16 R51, desc[UR10][R34.64] ;  /* 0x0000000a22337981 */ /* 0x000f64000c1e1500 */
[----:B------:R-:W-:-:S02]  /*11c0*/  IMAD.WIDE R38, R5, 0x2, R38 ;  /* 0x0000000205267825 */ /* 0x000fc400078e0226 */
[----:B------:R-:W5:Y:S04]  /*11d0*/  LDG.E.U16 R53, desc[UR10][R36.64] ;  /* 0x0000000a24357981 */ /* 0x000f68000c1e1500 */
[----:B------:R-:W5:Y:S01]  /*11e0*/  LDG.E.U16 R55, desc[UR10][R38.64] ;  /* 0x0000000a26377981 */ /* 0x000f62000c1e1500 */
[----:B------:R-:W-:Y:S06]  /*11f0*/  BAR.SYNC.DEFER_BLOCKING 0x0 ;  /* 0x0000000000007b1d */ /* 0x000fec0000010000 */
[----:B--2---:R-:W-:Y:S04]  /*1200*/  STS.U16 [R4+UR5+0x4800], R29 ;  /* 0x0048001d04007988 */ /* 0x004fe80008000405 */
[----:B---3--:R-:W-:Y:S04]  /*1210*/  STS.U16 [R4+UR5+0x4000], R7 ;  /* 0x0040000704007988 */ /* 0x008fe80008000405 */
[----:B----4-:R-:W-:Y:S04]  /*1220*/  STS.U16 [R4+UR5+0x4400], R41 ;  /* 0x0044002904007988 */ /* 0x010fe80008000405 */
[----:B-----5:R-:W-:Y:S04]  /*1230*/  STS.U16 [R4+UR5+0x4c00], R43 ;  /* 0x004c002b04007988 */ /* 0x020fe80008000405 */
[----:B------:R-:W-:Y:S04]  /*1240*/  STS.U16 [R4+UR5+0x5000], R49 ;  /* 0x0050003104007988 */ /* 0x000fe80008000405 */
[----:B------:R-:W-:Y:S04]  /*1250*/  STS.U16 [R4+UR5+0x5400], R51 ;  /* 0x0054003304007988 */ /* 0x000fe80008000405 */
[----:B------:R-:W-:Y:S04]  /*1260*/  STS.U16 [R4+UR5+0x5800], R53 ;  /* 0x0058003504007988 */ /* 0x000fe80008000405 */
[----:B------:R-:W-:Y:S01]  /*1270*/  STS.U16 [R4+UR5+0x5c00], R55 ;  /* 0x005c003704007988 */ /* 0x000fe20008000405 */
[----:B------:R-:W-:Y:S06]  /*1280*/  BAR.SYNC.DEFER_BLOCKING 0x0 ;  /* 0x0000000000007b1d */ /* 0x000fec0000010000 */
[----:B------:R-:W-:Y:S04]  /*1290*/  LDSM.16.MT88.4 R24, [R123] ;  /* 0x000000007b18783b */ /* 0x000fe80000004200 */
[----:B------:R-:W0:Y:S04]  /*12a0*/  LDSM.16.M88.4 R32, [R3+UR5+0x4000] ;  /* 0x004000050320783b */ /* 0x000e280008000200 */
[----:B------:R-:W1:Y:S04]  /*12b0*/  LDSM.16.MT88.4 R28, [R123+0x2000] ;  /* 0x002000007b1c783b */ /* 0x000e680000004200 */
[----:B------:R-:W2:Y:S04]  /*12c0*/  LDSM.16.M88.4 R64, [R3+UR5+0x4800] ;  /* 0x004800050340783b */ /* 0x000ea80008000200 */
[----:B------:R-:W3:Y:S04]  /*12d0*/  LDSM.16.M88.4 R60, [R3+UR5+0x4600] ;  /* 0x00460005033c783b */ /* 0x000ee80008000200 */
[----:B------:R-:W-:Y:S04]  /*12e0*/  LDSM.16.M88.4 R56, [R3+UR5+0x5800] ;  /* 0x005800050338783b */ /* 0x000fe80008000200 */
[----:B------:R-:W-:Y:S04]  /*12f0*/  LDSM.16.M88.4 R36, [R3+UR5+0x4200] ;  /* 0x004200050324783b */ /* 0x000fe80008000200 */
[----:B------:R-:W-:Y:S04]  /*1300*/  LDSM.16.M88.4 R44, [R3+UR5+0x4400] ;  /* 0x00440005032c783b */ /* 0x000fe80008000200 */
[----:B------:R-:W-:Y:S04]  /*1310*/  LDSM.16.M88.4 R80, [R3+UR5+0x4e00] ;  /* 0x004e00050350783b */ /* 0x000fe80008000200 */
[----:B------:R-:W-:Y:S04]  /*1320*/  LDSM.16.M88.4 R84, [R3+UR5+0x5000] ;  /* 0x005000050354783b */ /* 0x000fe80008000200 */
[----:B------:R-:W-:Y:S01]  /*1330*/  LDSM.16.M88.4 R96, [R3+UR5+0x4a00] ;  /* 0x004a00050360783b */ /* 0x000fe20008000200 */
[----:B0-----:R-:W-:Y:S03]  /*1340*/  HMMA.16816.F32 R52, R24, R32, RZ ;  /* 0x000000201834723c */ /* 0x001fe600000018ff */
[----:B------:R-:W-:Y:S04]  /*1350*/  LDSM.16.M88.4 R72, [R3+UR5+0x4c00] ;  /* 0x004c00050348783b */ /* 0x000fe80008000200 */
[----:B------:R-:W-:-:S13]  /*1360*/  LDSM.16.M88.4 R108, [R3+UR5+0x5e00] ;  /* 0x005e0005036c783b */ /* 0x000fda0008000200 */
[----:B-1----:R-:W-:Y:S01]  /*1370*/  HMMA.16816.F32 R32, R28, R34, R52 ;  /* 0x000000221c20723c */ /* 0x002fe20000001834 */
[----:B------:R-:W0:Y:S07]  /*1380*/  LDSM.16.M88.4 R52, [R3+UR5+0x5600] ;  /* 0x005600050334783b */ /* 0x000e2e0008000200 */
[C---:B--2---:R-:W-:Y:S08]  /*1390*/  HMMA.16816.F32 R100, R24.reuse, R64, RZ ;  /* 0x000000401864723c */ /* 0x044ff000000018ff */
[----:B---3--:R-:W-:-:S12]  /*13a0*/  HMMA.16816.F32 R104, R24, R60, RZ ;  /* 0x0000003c1868723c */ /* 0x008fd800000018ff */
[----:B------:R-:W-:Y:S08]  /*13b0*/  HMMA.16816.F32 R64, R28, R66, R100 ;  /* 0x000000421c40723c */ /* 0x000ff00000001864 */
[----:B0-----:R-:W-:Y:S01]  /*13c0*/  HMMA.16816.F32 R100, R24, R52, RZ ;  /* 0x000000341864723c */ /* 0x001fe200000018ff */
[----:B------:R-:W2:Y:S07]  /*13d0*/  LDL.64 R52, [R1+0x30] ;  /* 0x0000300001347983 */ /* 0x000eae0000100a00 */
[----:B------:R-:W-:Y:S08]  /*13e0*/  HMMA.16816.F32 R60, R28, R62, R104 ;  /* 0x0000003e1c3c723c */ /* 0x000ff00000001868 */
[----:B------:R-:W-:Y:S01]  /*13f0*/  HMMA.16816.F32 R104, R24, R56, RZ ;  /* 0x000000381868723c */ /* 0x000fe200000018ff */
[----:B------:R-:W3:Y:S07]  /*1400*/  LDL.64 R56, [R1+0x10] ;  /* 0x0000100001387983 */ /* 0x000eee0000100a00 */
[C---:B------:R-:W-:Y:S01]  /*1410*/  HMMA.16816.F32 R100, R28.reuse, R54, R100 ;  /* 0x000000361c64723c */ /* 0x040fe20000001864 */
[----:B------:R-:W4:Y:S11]  /*1420*/  LDL.64 R54, [R1+0x20] ;  /* 0x0000200001367983 */ /* 0x000f360000100a00 */
[----:B------:R-:W-:Y:S01]  /*1430*/  HMMA.16816.F32 R104, R28, R58, R104 ;  /* 0x0000003a1c68723c */ /* 0x000fe20000001868 */
[----:B------:R-:W5:Y:S07]  /*1440*/  LDL.64 R58, [R1+0x28] ;  /* 0x00002800013a7983 */ /* 0x000f6e0000100a00 */
[C---:B------:R-:W-:Y:S08]  /*1450*/  HMMA.16816.F32 R48, R24.reuse, R36, RZ ;  /* 0x000000241830723c */ /* 0x040ff000000018ff */
[C---:B------:R-:W-:Y:S08]  /*1460*/  HMMA.16816.F32 R40, R24.reuse, R44, RZ ;  /* 0x0000002c1828723c */ /* 0x040ff000000018ff */
[----:B------:R-:W-:Y:S08]  /*1470*/  HMMA.16816.F32 R76, R24, R80, RZ ;  /* 0x00000050184c723c */ /* 0x000ff000000018ff */
[C---:B------:R-:W-:Y:S01]  /*1480*/  HMMA.16816.F32 R36, R28.reuse, R38, R48 ;  /* 0x000000261c24723c */ /* 0x040fe20000001830 */
[----:B------:R-:W-:Y:S07]  /*1490*/  LDSM.16.M88.4 R48, [R3+UR5+0x5400] ;  /* 0x005400050330783b */ /* 0x000fee0008000200 */
[----:B------:R-:W-:Y:S01]  /*14a0*/  HMMA.16816.F32 R40, R28, R46, R40 ;  /* 0x0000002e1c28723c */ /* 0x000fe20000001828 */
[----:B------:R-:W0:Y:S07]  /*14b0*/  LDSM.16.M88.4 R44, [R3+UR5+0x5200] ;  /* 0x00520005032c783b */ /* 0x000e2e0008000200 */
[C---:B------:R-:W-:Y:S08]  /*14c0*/  HMMA.16816.F32 R88, R24.reuse, R84, RZ ;  /* 0x000000541858723c */ /* 0x040ff000000018ff */
[C---:B------:R-:W-:Y:S08]  /*14d0*/  HMMA.16816.F32 R68, R24.reuse, R96, RZ ;  /* 0x000000601844723c */ /* 0x040ff000000018ff */
[----:B------:R-:W-:Y:S08]  /*14e0*/  HMMA.16816.F32 R92, R24, R72, RZ ;  /* 0x00000048185c723c */ /* 0x000ff000000018ff */
[C---:B------:R-:W-:Y:S01]  /*14f0*/  HMMA.16816.F32 R76, R28.reuse, R82, R76 ;  /* 0x000000521c4c723c */ /* 0x040fe2000000184c */
[----:B------:R-:W1:Y:S07]  /*1500*/  LDSM.16.M88.4 R80, [R3+UR5+0x5a00] ;  /* 0x005a00050350783b */ /* 0x000e6e0008000200 */
[C---:B------:R-:W-:Y:S01]  /*1510*/  HMMA.16816.F32 R84, R28.reuse, R86, R88 ;  /* 0x000000561c54723c */ /* 0x040fe20000001858 */
[----:B------:R-:W1:Y:S07]  /*1520*/  LDSM.16.M88.4 R88, [R3+UR5+0x5c00] ;  /* 0x005c00050358783b */ /* 0x000e6e0008000200 */
[C---:B------:R-:W-:Y:S08]  /*1530*/  HMMA.16816.F32 R68, R28.reuse, R98, R68 ;  /* 0x000000621c44723c */ /* 0x040ff00000001844 */
[----:B------:R-:W-:Y:S08]  /*1540*/  HMMA.16816.F32 R72, R28, R74, R92 ;  /* 0x0000004a1c48723c */ /* 0x000ff0000000185c */
[C---:B0-----:R-:W-:Y:S08]  /*1550*/  HMMA.16816.F32 R92, R24.reuse, R44, RZ ;  /* 0x0000002c185c723c */ /* 0x041ff000000018ff */
[----:B------:R-:W-:-:S12]  /*1560*/  HMMA.16816.F32 R96, R24, R48, RZ ;  /* 0x000000301860723c */ /* 0x000fd800000018ff */
[C---:B------:R-:W-:Y:S08]  /*1570*/  HMMA.16816.F32 R92, R28.reuse, R46, R92 ;  /* 0x0000002e1c5c723c */ /* 0x040ff0000000185c */
[----:B------:R-:W-:Y:S08]  /*1580*/  HMMA.16816.F32 R96, R28, R50, R96 ;  /* 0x000000321c60723c */ /* 0x000ff00000001860 */
[C---:B-1----:R-:W-:Y:S08]  /*1590*/  HMMA.16816.F32 R48, R24.reuse, R80, RZ ;  /* 0x000000501830723c */ /* 0x042ff000000018ff */
[C---:B------:R-:W-:Y:S08]  /*15a0*/  HMMA.16816.F32 R44, R24.reuse, R88, RZ ;  /* 0x00000058182c723c */ /* 0x040ff000000018ff */
[----:B------:R-:W-:Y:S08]  /*15b0*/  HMMA.16816.F32 R24, R24, R108, RZ ;  /* 0x0000006c1818723c */ /* 0x000ff000000018ff */
[C---:B------:R-:W-:Y:S08]  /*15c0*/  HMMA.16816.F32 R48, R28.reuse, R82, R48 ;  /* 0x000000521c30723c */ /* 0x040ff00000001830 */
[C---:B------:R-:W-:Y:S08]  /*15d0*/  HMMA.16816.F32 R44, R28.reuse, R90, R44 ;  /* 0x0000005a1c2c723c */ /* 0x040ff0000000182c */
[----:B------:R-:W-:Y:S01]  /*15e0*/  HMMA.16816.F32 R24, R28, R110, R24 ;  /* 0x0000006e1c18723c */ /* 0x000fe20000001818 */
[----:B------:R-:W-:-:S04]  /*15f0*/  IMAD.WIDE R30, R0, 0x2, R116 ;  /* 0x00000002001e7825 */ /* 0x000fc800078e0274 */
[C---:B------:R-:W-:Y:S02]  /*1600*/  IMAD.WIDE R28, R0.reuse, 0x2, R114 ;  /* 0x00000002001c7825 */ /* 0x040fe400078e0272 */
[----:B------:R-:W5:Y:S04]  /*1610*/  LDG.E.U16 R30, desc[UR10][R30.64] ;  /* 0x0000000a1e1e7981 */ /* 0x000f68000c1e1500 */
[----:B------:R-:W5:Y:S01]  /*1620*/  LDG.E.U16 R28, desc[UR10][R28.64] ;  /* 0x0000000a1c1c7981 */ /* 0x000f62000c1e1500 */
[----:B--2---:R-:W-:-:S06]  /*1630*/  IMAD.WIDE R52, R0, 0x2, R52 ;  /* 0x0000000200347825 */ /* 0x004fcc00078e0234 */
[----:B------:R-:W2:Y:S01]  /*1640*/  LDG.E.U16 R52, desc[UR10][R52.64] ;  /* 0x0000000a34347981 */ /* 0x000ea2000c1e1500 */
[----:B---3--:R-:W-:-:S04]  /*1650*/  IMAD.WIDE R56, R0, 0x2, R56 ;  /* 0x0000000200387825 */ /* 0x008fc800078e0238 */
[----:B----4-:R-:W-:-:S06]  /*1660*/  IMAD.WIDE R54, R0, 0x2, R54 ;  /* 0x0000000200367825 */ /* 0x010fcc00078e0236 */
[----:B------:R-:W3:Y:S01]  /*1670*/  LDG.E.U16 R55, desc[UR10][R54.64] ;  /* 0x0000000a36377981 */ /* 0x000ee2000c1e1500 */
[----:B-----5:R-:W-:-:S03]  /*1680*/  IMAD.WIDE R58, R0, 0x2, R58 ;  /* 0x00000002003a7825 */ /* 0x020fc600078e023a */
[----:B------:R0:W4:Y:S04]  /*1690*/  LDG.E.U16 R54, desc[UR10][R56.64] ;  /* 0x0000000a38367981 */ /* 0x000128000c1e1500 */
[----:B------:R-:W5:Y:S01]  /*16a0*/  LDG.E.U16 R53, desc[UR10][R58.64] ;  /* 0x0000000a3a357981 */ /* 0x000f62000c1e1500 */
[----:B0-----:R-:W-:-:S05]  /*16b0*/  IMAD.WIDE R56, R0, 0x2, R118 ;  /* 0x0000000200387825 */ /* 0x001fca00078e0276 */
[----:B------:R0:W5:Y:S02]  /*16c0*/  LDG.E.U16 R58, desc[UR10][R56.64] ;  /* 0x0000000a383a7981 */ /* 0x000164000c1e1500 */
[----:B0-----:R-:W-:-:S06]  /*16d0*/  IMAD.WIDE R56, R0, 0x2, R124 ;  /* 0x0000000200387825 */ /* 0x001fcc00078e027c */
[----:B------:R0:W5:Y:S01]  /*16e0*/  LDG.E.U16 R56, desc[UR10][R56.64] ;  /* 0x0000000a38387981 */ /* 0x000162000c1e1500 */
[----:B------:R-:W-:Y:S01]  /*16f0*/  FMUL R7, R32, UR8 ;  /* 0x0000000820077c20 */ /* 0x000fe20008400000 */
[----:B------:R-:W-:Y:S01]  /*1700*/  FMUL R29, R33, UR8 ;  /* 0x00000008211d7c20 */ /* 0x000fe20008400000 */
[----:B------:R-:W-:Y:S01]  /*1710*/  FMUL R31, R36, UR8 ;  /* 0x00000008241f7c20 */ /* 0x000fe20008400000 */
[----:B------:R-:W-:Y:S01]  /*1720*/  FMUL R59, R25, UR8 ;  /* 0x00000008193b7c20 */ /* 0x000fe20008400000 */
[----:B------:R-:W-:Y:S03]  /*1730*/  BAR.SYNC.DEFER_BLOCKING 0x0 ;  /* 0x0000000000007b1d */ /* 0x000fe60000010000 */
[----:B------:R-:W-:Y:S01]  /*1740*/  FMNMX3 R7, R7, R29, R31, !PT ;  /* 0x0000001d07077276 */ /* 0x000fe2000780001f */
[----:B------:R-:W-:Y:S01]  /*1750*/  FMUL R29, R34, UR8 ;  /* 0x00000008221d7c20 */ /* 0x000fe20008400000 */
[----:B------:R-:W-:Y:S01]  /*1760*/  FMUL R31, R35, UR8 ;  /* 0x00000008231f7c20 */ /* 0x000fe20008400000 */
[----:B0-----:R-:W-:-:S05]  /*1770*/  FMUL R57, R38, UR8 ;  /* 0x0000000826397c20 */ /* 0x001fca0008400000 */
[----:B------:R-:W-:Y:S01]  /*1780*/  FMNMX3 R29, R29, R31, R57, !PT ;  /* 0x0000001f1d1d7276 */ /* 0x000fe20007800039 */
[----:B------:R-:W-:Y:S01]  /*1790*/  FMUL R31, R37, UR8 ;  /* 0x00000008251f7c20 */ /* 0x000fe20008400000 */
[----:B------:R-:W-:-:S05]  /*17a0*/  FMUL R57, R40, UR8 ;  /* 0x0000000828397c20 */ /* 0x000fca0008400000 */
        /* <DEDUP_REMOVED lines=71> */
[----:B------:R-:W-:Y:S02]  /*1c20*/  FMUL R31, R106, UR8 ;  /* 0x000000086a1f7c20 */ /* 0x000fe40008400000 */
[----:B------:R-:W-:Y:S01]  /*1c30*/  FMNMX R57, R59, R57, !PT ;  /* 0x000000393b397209 */ /* 0x000fe20007800000 */
[----:B------:R-:W-:Y:S02]  /*1c40*/  FMUL R59, R50, UR8 ;  /* 0x00000008323b7c20 */ /* 0x000fe40008400000 */
[----:B------:R-:W-:Y:S01]  /*1c50*/  FMNMX3 R29, R7, R29, R31, !PT ;  /* 0x0000001d071d7276 */ /* 0x000fe2000780001f */
[----:B------:R-:W-:-:S05]  /*1c60*/  FMUL R31, R107, UR8 ;  /* 0x000000086b1f7c20 */ /* 0x000fca0008400000 */
[----:B------:R-:W-:Y:S01]  /*1c70*/  FMNMX3 R29, R29, R31, R59, !PT ;  /* 0x0000001f1d1d7276 */ /* 0x000fe2000780003b */
[----:B------:R-:W-:Y:S01]  /*1c80*/  FMUL R31, R51, UR8 ;  /* 0x00000008331f7c20 */ /* 0x000fe20008400000 */
[----:B------:R-:W-:Y:S01]  /*1c90*/  FMUL R59, R46, UR8 ;  /* 0x000000082e3b7c20 */ /* 0x000fe20008400000 */
[----:B------:R-:W0:Y:S04]  /*1ca0*/  SHFL.BFLY PT, R7, R57, 0x2, 0x1f ;  /* 0x0c401f0039077f89 */ /* 0x000e2800000e0000 */
[----:B------:R-:W-:Y:S01]  /*1cb0*/  FMNMX3 R29, R29, R31, R59, !PT ;  /* 0x0000001f1d1d7276 */ /* 0x000fe2000780003b */
[----:B------:R-:W-:Y:S01]  /*1cc0*/  FMUL R31, R47, UR8 ;  /* 0x000000082f1f7c20 */ /* 0x000fe20008400000 */
[----:B------:R-:W-:-:S05]  /*1cd0*/  FMUL R59, R26, UR8 ;  /* 0x000000081a3b7c20 */ /* 0x000fca0008400000 */
[----:B------:R-:W-:Y:S01]  /*1ce0*/  FMNMX3 R29, R29, R31, R59, !PT ;  /* 0x0000001f1d1d7276 */ /* 0x000fe2000780003b */
[----:B------:R-:W-:-:S05]  /*1cf0*/  FMUL R31, R27, UR8 ;  /* 0x000000081b1f7c20 */ /* 0x000fca0008400000 */
[----:B------:R-:W-:-:S05]  /*1d00*/  FMNMX R29, R31, R29, !PT ;  /* 0x0000001d1f1d7209 */ /* 0x000fca0007800000 */
[----:B------:R-:W1:Y:S01]  /*1d10*/  SHFL.BFLY PT, R80, R29, 0x2, 0x1f ;  /* 0x0c401f001d507f89 */ /* 0x000e6200000e0000 */
[----:B0-----:R-:W-:-:S05]  /*1d20*/  FMNMX R7, R57, R7, !PT ;  /* 0x0000000739077209 */ /* 0x001fca0007800000 */
[----:B------:R-:W0:Y:S01]  /*1d30*/  SHFL.BFLY PT, R31, R7, 0x1, 0x1f ;  /* 0x0c201f00071f7f89 */ /* 0x000e2200000e0000 */
[----:B------:R-:W-:-:S03]  /*1d40*/  LOP3.LUT R81, R6, 0x40, RZ, 0x3c, !PT ;  /* 0x0000004006517812 */ /* 0x000fc600078e3cff */
[----:B--2---:R-:W-:Y:S01]  /*1d50*/  STS.U16 [R6+UR5+0x4000], R52 ;  /* 0x0040003406007988 */ /* 0x004fe20008000405 */
[----:B-1----:R-:W-:-:S05]  /*1d60*/  FMNMX R80, R29, R80, !PT ;  /* 0x000000501d507209 */ /* 0x002fca0007800000 */
[----:B------:R-:W1:Y:S04]  /*1d70*/  SHFL.BFLY PT, R29, R80, 0x1, 0x1f ;  /* 0x0c201f00501d7f89 */ /* 0x000e6800000e0000 */
[----:B---3--:R-:W-:Y:S04]  /*1d80*/  STS.U16 [R6+UR5+0x4800], R55 ;  /* 0x0048003706007988 */ /* 0x008fe80008000405 */
[----:B----4-:R-:W-:Y:S01]  /*1d90*/  STS.U16 [R6+UR5+0x5000], R54 ;  /* 0x0050003606007988 */ /* 0x010fe20008000405 */
[----:B0-----:R-:W-:-:S03]  /*1da0*/  FMNMX3 R7, R7, R31, R112, !PT ;  /* 0x0000001f07077276 */ /* 0x001fc60007800070 */
[----:B-----5:R-:W-:Y:S04]  /*1db0*/  STS.U16 [R6+UR5+0x5800], R58 ;  /* 0x0058003a06007988 */ /* 0x020fe80008000405 */
[----:B------:R-:W-:Y:S04]  /*1dc0*/  STS.U16 [R81+UR5+0x4400], R53 ;  /* 0x0044003551007988 */ /* 0x000fe80008000405 */
[----:B------:R-:W-:Y:S04]  /*1dd0*/  STS.U16 [R81+UR5+0x4c00], R30 ;  /* 0x004c001e51007988 */ /* 0x000fe80008000405 */
[----:B------:R-:W-:Y:S04]  /*1de0*/  STS.U16 [R81+UR5+0x5400], R28 ;  /* 0x0054001c51007988 */ /* 0x000fe80008000405 */
[----:B------:R0:W-:Y:S01]  /*1df0*/  STS.U16 [R81+UR5+0x5c00], R56 ;  /* 0x005c003851007988 */ /* 0x0001e20008000405 */
[----:B------:R-:W-:Y:S01]  /*1e00*/  BAR.SYNC.DEFER_BLOCKING 0x0 ;  /* 0x0000000000007b1d */ /* 0x000fe20000010000 */
[----:B------:R-:W-:-:S04]  /*1e10*/  FADD R31, -R7, R112 ;  /* 0x00000070071f7221 */ /* 0x000fc80000000100 */
[----:B------:R-:W-:Y:S01]  /*1e20*/  FMUL R31, R31, 1.4426950216293334961 ;  /* 0x3fb8aa3b1f1f7820 */ /* 0x000fe20000400000 */
[----:B-1----:R-:W-:-:S03]  /*1e30*/  FMNMX3 R80, R80, R29, R113, !PT ;  /* 0x0000001d50507276 */ /* 0x002fc60007800071 */
[----:B------:R1:W2:Y:S01]  /*1e40*/  MUFU.EX2 R82, R31 ;  /* 0x0000001f00527308 */ /* 0x0002a20000000800 */
[--C-:B------:R-:W-:Y:S01]  /*1e50*/  FFMA R117, R32, UR8, -R7.reuse ;  /* 0x0000000820757c23 */ /* 0x100fe20008000807 */
[----:B------:R-:W-:Y:S01]  /*1e60*/  FFMA R33, R33, UR8, -R7 ;  /* 0x0000000821217c23 */ /* 0x000fe20008000807 */
[--C-:B------:R-:W-:Y:S01]  /*1e70*/  FFMA R34, R34, UR8, -R80.reuse ;  /* 0x0000000822227c23 */ /* 0x100fe20008000850 */
[--C-:B------:R-:W-:Y:S01]  /*1e80*/  FFMA R35, R35, UR8, -R80.reuse ;  /* 0x0000000823237c23 */ /* 0x100fe20008000850 */
[----:B------:R-:W-:Y:S01]  /*1e90*/  FADD R32, -R80, R113 ;  /* 0x0000007150207221 */ /* 0x000fe20000000100 */
[--C-:B------:R-:W-:Y:S01]  /*1ea0*/  FFMA R36, R36, UR8, -R7.reuse ;  /* 0x0000000824247c23 */ /* 0x100fe20008000807 */
[----:B------:R-:W-:Y:S01]  /*1eb0*/  FFMA R37, R37, UR8, -R7 ;  /* 0x0000000825257c23 */ /* 0x000fe20008000807 */
[----:B-1----:R-:W1:Y:S01]  /*1ec0*/  LDSM.16.M88.4 R28, [R2+UR5+0x4000] ;  /* 0x00400005021c783b */ /* 0x002e620008000200 */
[--C-:B------:R-:W-:Y:S01]  /*1ed0*/  FFMA R38, R38, UR8, -R80.reuse ;  /* 0x0000000826267c23 */ /* 0x100fe20008000850 */
[----:B------:R-:W-:Y:S01]  /*1ee0*/  FFMA R39, R39, UR8, -R80 ;  /* 0x0000000827277c23 */ /* 0x000fe20008000850 */
[----:B------:R-:W-:Y:S01]  /*1ef0*/  FMUL R33, R33, 1.4426950216293334961 ;  /* 0x3fb8aa3b21217820 */ /* 0x000fe20000400000 */
        /* <DEDUP_REMOVED lines=8> */
[----:B------:R-:W-:Y:S01]  /*1f80*/  MUFU.EX2 R116, R33 ;  /* 0x0000002100747308 */ /* 0x000fe20000000800 */
[----:B------:R-:W-:Y:S07]  /*1f90*/  LDSM.16.M88.4 R56, [R2+UR5+0x5800] ;  /* 0x005800050238783b */ /* 0x000fee0008000200 */
[----:B------:R-:W-:Y:S08]  /*1fa0*/  MUFU.EX2 R112, R34 ;  /* 0x0000002200707308 */ /* 0x000ff00000000800 */
[----:B------:R-:W-:Y:S08]  /*1fb0*/  MUFU.EX2 R111, R35 ;  /* 0x00000023006f7308 */ /* 0x000ff00000000800 */
[----:B0-----:R0:W3:Y:S08]  /*1fc0*/  MUFU.EX2 R81, R32 ;  /* 0x0000002000517308 */ /* 0x0010f00000000800 */
[----:B------:R-:W4:Y:S01]  /*1fd0*/  MUFU.EX2 R117, R117 ;  /* 0x0000007500757308 */ /* 0x000f220000000800 */
[----:B0-----:R-:W0:Y:S07]  /*1fe0*/  LDSM.16.M88.4 R32, [R2+UR5+0x4800] ;  /* 0x004800050220783b */ /* 0x001e2e0008000200 */
[----:B------:R-:W-:Y:S08]  /*1ff0*/  MUFU.EX2 R115, R36 ;  /* 0x0000002400737308 */ /* 0x000ff00000000800 */
[----:B------:R-:W5:Y:S08]  /*2000*/  MUFU.EX2 R118, R37 ;  /* 0x0000002500767308 */ /* 0x000f700000000800 */
[----:B------:R-:W-:Y:S08]  /*2010*/  MUFU.EX2 R110, R38 ;  /* 0x00000026006e7308 */ /* 0x000ff00000000800 */
[----:B------:R0:W1:Y:S01]  /*2020*/  MUFU.EX2 R114, R39 ;  /* 0x0000002700727308 */ /* 0x0000620000000800 */
[C---:B--2---:R-:W-:Y:S01]  /*2030*/  FMUL R20, R82.reuse, R20 ;  /* 0x0000001452147220 */ /* 0x044fe20000400000 */
[----:B------:R-:W-:Y:S01]  /*2040*/  FMUL R21, R82, R21 ;  /* 0x0000001552157220 */ /* 0x000fe20000400000 */
[C---:B---3--:R-:W-:Y:S01]  /*2050*/  FMUL R22, R81.reuse, R22 ;  /* 0x0000001651167220 */ /* 0x048fe20000400000 */
[----:B------:R-:W-:Y:S01]  /*2060*/  FMUL R23, R81, R23 ;  /* 0x0000001751177220 */ /* 0x000fe20000400000 */
[----:B----4-:R-:W-:-:S02]  /*2070*/  F2FP.F16.F32.PACK_AB R52, R116, R117 ;  /* 0x000000757434723e */ /* 0x010fc400000000ff */
[----:B-----5:R-:W-:Y:S02]  /*2080*/  F2FP.F16.F32.PACK_AB R54, R118, R115 ;  /* 0x000000737636723e */ /* 0x020fe400000000ff */
[----:B------:R-:W-:Y:S01]  /*2090*/  F2FP.F16.F32.PACK_AB R53, R111, R112 ;  /* 0x000000706f35723e */ /* 0x000fe200000000ff */
[----:B0-----:R-:W0:Y:S01]  /*20a0*/  LDSM.16.M88.4 R36, [R2+UR5+0x5000] ;  /* 0x005000050224783b */ /* 0x001e220008000200 */
[----:B-1----:R-:W-:Y:S01]  /*20b0*/  F2FP.F16.F32.PACK_AB R55, R114, R110 ;  /* 0x0000006e7237723e */ /* 0x002fe200000000ff */
[--C-:B------:R-:W-:Y:S01]  /*20c0*/  FFMA R83, R40, UR8, -R7.reuse ;  /* 0x0000000828537c23 */ /* 0x100fe20008000807 */
[--C-:B------:R-:W-:Y:S01]  /*20d0*/  FFMA R60, R60, UR8, -R7.reuse ;  /* 0x000000083c3c7c23 */ /* 0x100fe20008000807 */
[--C-:B------:R-:W-:Y:S01]  /*20e0*/  FFMA R41, R41, UR8, -R7.reuse ;  /* 0x0000000829297c23 */ /* 0x100fe20008000807 */
[----:B------:R-:W-:-:S03]  /*20f0*/  FFMA R61, R61, UR8, -R7 ;  /* 0x000000083d3d7c23 */ /* 0x000fc60008000807 */
[C---:B------:R-:W-:Y:S01]  /*2100*/  HMMA.16816.F32 R20, R52.reuse, R28, R20 ;  /* 0x0000001c3414723c */ /* 0x040fe20000001814 */
[--C-:B------:R-:W-:Y:S01]  /*2110*/  FFMA R28, R42, UR8, -R80.reuse ;  /* 0x000000082a1c7c23 */ /* 0x100fe20008000850 */
[--C-:B------:R-:W-:Y:S01]  /*2120*/  FFMA R43, R43, UR8, -R80.reuse ;  /* 0x000000082b2b7c23 */ /* 0x100fe20008000850 */
        /* <DEDUP_REMOVED lines=10> */
[C---:B------:R-:W-:Y:S01]  /*21d0*/  FMUL R16, R82.reuse, R16 ;  /* 0x0000001052107220 */ /* 0x040fe20000400000 */
[----:B------:R-:W-:Y:S01]  /*21e0*/  FMUL R17, R82, R17 ;  /* 0x0000001152117220 */ /* 0x000fe20000400000 */
[C---:B------:R-:W-:Y:S01]  /*21f0*/  FMUL R18, R81.reuse, R18 ;  /* 0x0000001251127220 */ /* 0x040fe20000400000 */
[----:B------:R-:W-:Y:S01]  /*2200*/  FMUL R19, R81, R19 ;  /* 0x0000001351137220 */ /* 0x000fe20000400000 */
[----:B------:R-:W-:Y:S08]  /*2210*/  MUFU.EX2 R108, R60 ;  /* 0x0000003c006c7308 */ /* 0x000ff00000000800 */
[----:B------:R-:W-:Y:S01]  /*2220*/  MUFU.EX2 R83, R83 ;  /* 0x0000005300537308 */ /* 0x000fe20000000800 */
[----:B------:R-:W-:Y:S07]  /*2230*/  HMMA.16816.F32 R16, R52, R32, R16 ;  /* 0x000000203410723c */ /* 0x000fee0000001810 */
[----:B------:R-:W1:Y:S08]  /*2240*/  MUFU.EX2 R88, R41 ;  /* 0x0000002900587308 */ /* 0x000e700000000800 */
[----:B------:R-:W2:Y:S08]  /*2250*/  MUFU.EX2 R91, R61 ;  /* 0x0000003d005b7308 */ /* 0x000eb00000000800 */
[----:B------:R-:W-:Y:S08]  /*2260*/  MUFU.EX2 R28, R28 ;  /* 0x0000001c001c7308 */ /* 0x000ff00000000800 */
[----:B------:R-:W3:Y:S08]  /*2270*/  MUFU.EX2 R60, R43 ;  /* 0x0000002b003c7308 */ /* 0x000ef00000000800 */
[----:B------:R-:W-:Y:S08]  /*2280*/  MUFU.EX2 R90, R62 ;  /* 0x0000003e005a7308 */ /* 0x000ff00000000800 */
[----:B------:R-:W4:Y:S01]  /*2290*/  MUFU.EX2 R89, R63 ;  /* 0x0000003f00597308 */ /* 0x000f220000000800 */
[--C-:B------:R-:W-:Y:S01]  /*22a0*/  FFMA R92, R92, UR8, -R7.reuse ;  /* 0x000000085c5c7c23 */ /* 0x100fe20008000807 */
[--C-:B------:R-:W-:Y:S01]  /*22b0*/  FFMA R45, R45, UR8, -R7.reuse ;  /* 0x000000082d2d7c23 */ /* 0x100fe20008000807 */
[--C-:B------:R-:W-:Y:S01]  /*22c0*/  FFMA R101, R101, UR8, -R7.reuse ;  /* 0x0000000865657c23 */ /* 0x100fe20008000807 */
[--C-:B------:R-:W-:Y:S01]  /*22d0*/  FFMA R32, R24, UR8, -R7.reuse ;  /* 0x0000000818207c23 */ /* 0x100fe20008000807 */
[----:B------:R-:W-:Y:S01]  /*22e0*/  FMUL R92, R92, 1.4426950216293334961 ;  /* 0x3fb8aa3b5c5c7820 */ /* 0x000fe20000400000 */
[----:B------:R-:W-:Y:S01]  /*22f0*/  FFMA R33, R25, UR8, -R7 ;  /* 0x0000000819217c23 */ /* 0x000fe20008000807 */
[----:B-1----:R-:W-:Y:S01]  /*2300*/  F2FP.F16.F32.PACK_AB R40, R88, R83 ;  /* 0x000000535828723e */ /* 0x002fe200000000ff */
[C---:B------:R-:W-:Y:S01]  /*2310*/  FMUL R12, R82.reuse, R12 ;  /* 0x0000000c520c7220 */ /* 0x040fe20000400000 */
[----:B--2---:R-:W-:Y:S01]  /*2320*/  F2FP.F16.F32.PACK_AB R42, R91, R108 ;  /* 0x0000006c5b2a723e */ /* 0x004fe200000000ff */
[----:B------:R-:W-:Y:S01]  /*2330*/  FMUL R13, R82, R13 ;  /* 0x0000000d520d7220 */ /* 0x000fe20000400000 */
[----:B---3--:R-:W-:Y:S01]  /*2340*/  F2FP.F16.F32.PACK_AB R41, R60, R28 ;  /* 0x0000001c3c29723e */ /* 0x008fe200000000ff */
[C---:B------:R-:W-:Y:S01]  /*2350*/  FMUL R14, R81.reuse, R14 ;  /* 0x0000000e510e7220 */ /* 0x040fe20000400000 */
[C---:B------:R-:W-:Y:S01]  /*2360*/  FMUL R15, R81.reuse, R15 ;  /* 0x0000000f510f7220 */ /* 0x040fe20000400000 */
[C---:B------:R-:W-:Y:S01]  /*2370*/  FMUL R8, R82.reuse, R8 ;  /* 0x0000000852087220 */ /* 0x040fe20000400000 */
[----:B------:R-:W-:Y:S01]  /*2380*/  FMUL R10, R81, R10 ;  /* 0x0000000a510a7220 */ /* 0x000fe20000400000 */
[----:B------:R-:W-:Y:S01]  /*2390*/  FMUL R9, R82, R9 ;  /* 0x0000000952097220 */ /* 0x000fe20000400000 */
[----:B----4-:R-:W-:Y:S01]  /*23a0*/  F2FP.F16.F32.PACK_AB R43, R89, R90 ;  /* 0x0000005a592b723e */ /* 0x010fe200000000ff */
[----:B------:R-:W-:Y:S01]  /*23b0*/  FMUL R11, R81, R11 ;  /* 0x0000000b510b7220 */ /* 0x000fe20000400000 */
[----:B------:R1:W-:Y:S01]  /*23c0*/  MUFU.EX2 R113, R92 ;  /* 0x0000005c00717308 */ /* 0x0003e20000000800 */
[----:B------:R-:W-:Y:S01]  /*23d0*/  FMUL R45, R45, 1.4426950216293334961 ;  /* 0x3fb8aa3b2d2d7820 */ /* 0x000fe20000400000 */
[----:B------:R-:W-:Y:S01]  /*23e0*/  FMUL R32, R32, 1.4426950216293334961 ;  /* 0x3fb8aa3b20207820 */ /* 0x000fe20000400000 */
[----:B------:R-:W-:Y:S01]  /*23f0*/  FMUL R33, R33, 1.4426950216293334961 ;  /* 0x3fb8aa3b21217820 */ /* 0x000fe20000400000 */
[----:B-1----:R-:W-:Y:S01]  /*2400*/  FMUL R92, R101, 1.4426950216293334961 ;  /* 0x3fb8aa3b655c7820 */ /* 0x002fe20000400000 */
[----:B------:R-:W-:-:S03]  /*2410*/  LOP3.LUT R101, R2, 0x40, RZ, 0x3c, !PT ;  /* 0x0000004002657812 */ /* 0x000fc600078e3cff */
[----:B------:R-:W-:Y:S01]  /*2420*/  MUFU.EX2 R24, R45 ;  /* 0x0000002d00187308 */ /* 0x000fe20000000800 */
[----:B------:R-:W-:Y:S01]  /*2430*/  HMMA.16816.F32 R16, R40, R34, R16 ;  /* 0x000000222810723c */ /* 0x000fe20000001810 */
[--C-:B------:R-:W-:Y:S01]  /*2440*/  FFMA R49, R49, UR8, -R7.reuse ;  /* 0x0000000831317c23 */ /* 0x100fe20008000807 */
[----:B------:R-:W-:Y:S01]  /*2450*/  FFMA R66, R66, UR8, -R80 ;  /* 0x0000000842427c23 */ /* 0x000fe20008000850 */
[----:B------:R-:W-:-:S04]  /*2460*/  FFMA R65, R65, UR8, -R7 ;  /* 0x0000000841417c23 */ /* 0x000fc80008000807 */
[----:B------:R-:W-:Y:S01]  /*2470*/  MUFU.EX2 R25, R32 ;  /* 0x0000002000197308 */ /* 0x000fe20000000800 */
[----:B0-----:R-:W-:Y:S01]  /*2480*/  HMMA.16816.F32 R12, R52, R36, R12 ;  /* 0x00000024340c723c */ /* 0x001fe2000000180c */
[--C-:B------:R-:W-:Y:S01]  /*2490*/  FFMA R72, R72, UR8, -R7.reuse ;  /* 0x0000000848487c23 */ /* 0x100fe20008000807 */
[----:B------:R-:W-:-:S05]  /*24a0*/  FFMA R76, R76, UR8, -R7 ;  /* 0x000000084c4c7c23 */ /* 0x000fca0008000807 */
[----:B------:R0:W-:Y:S01]  /*24b0*/  MUFU.EX2 R45, R33 ;  /* 0x00000021002d7308 */ /* 0x0001e20000000800 */
[----:B------:R-:W-:Y:S01]  /*24c0*/  HMMA.16816.F32 R8, R52, R56, R8 ;  /* 0x000000383408723c */ /* 0x000fe20000001808 */
[--C-:B------:R-:W-:Y:S01]  /*24d0*/  FFMA R69, R69, UR8, -R7.reuse ;  /* 0x0000000845457c23 */ /* 0x100fe20008000807 */
[----:B------:R-:W-:Y:S01]  /*24e0*/  FMUL R49, R49, 1.4426950216293334961 ;  /* 0x3fb8aa3b31317820 */ /* 0x000fe20000400000 */
[----:B------:R-:W-:Y:S01]  /*24f0*/  FMUL R66, R66, 1.4426950216293334961 ;  /* 0x3fb8aa3b42427820 */ /* 0x000fe20000400000 */
[--C-:B------:R-:W-:Y:S01]  /*2500*/  FFMA R29, R64, UR8, -R7.reuse ;  /* 0x00000008401d7c23 */ /* 0x100fe20008000807 */
[----:B0-----:R-:W0:Y:S03]  /*2510*/  LDSM.16.M88.4 R32, [R101+UR5+0x4000] ;  /* 0x004000056520783b */ /* 0x001e260008000200 */
[C---:B------:R-:W-:Y:S01]  /*2520*/  HMMA.16816.F32 R20, R40.reuse, R30, R20 ;  /* 0x0000001e2814723c */ /* 0x040fe20000001814 */
[----:B------:R-:W-:Y:S01]  /*2530*/  FFMA R68, R68, UR8, -R7 ;  /* 0x0000000844447c23 */ /* 0x000fe20008000807 */
[--C-:B------:R-:W-:Y:S01]  /*2540*/  FFMA R67, R67, UR8, -R80.reuse ;  /* 0x0000000843437c23 */ /* 0x100fe20008000850 */
[--C-:B------:R-:W-:Y:S01]  /*2550*/  FFMA R70, R70, UR8, -R80.reuse ;  /* 0x0000000846467c23 */ /* 0x100fe20008000850 */
[----:B------:R-:W-:Y:S01]  /*2560*/  FFMA R71, R71, UR8, -R80 ;  /* 0x0000000847477c23 */ /* 0x000fe20008000850 */
[----:B------:R-:W-:Y:S01]  /*2570*/  FMUL R30, R65, 1.4426950216293334961 ;  /* 0x3fb8aa3b411e7820 */ /* 0x000fe20000400000 */
[----:B------:R-:W-:Y:S01]  /*2580*/  FMUL R37, R72, 1.4426950216293334961 ;  /* 0x3fb8aa3b48257820 */ /* 0x000fe20000400000 */
[----:B------:R-:W-:Y:S01]  /*2590*/  FMUL R65, R76, 1.4426950216293334961 ;  /* 0x3fb8aa3b4c417820 */ /* 0x000fe20000400000 */
[----:B------:R-:W-:Y:S01]  /*25a0*/  FMUL R36, R69, 1.4426950216293334961 ;  /* 0x3fb8aa3b45247820 */ /* 0x000fe20000400000 */
[----:B------:R1:W-:Y:S01]  /*25b0*/  MUFU.EX2 R76, R49 ;  /* 0x00000031004c7308 */ /* 0x0003e20000000800 */
[----:B------:R-:W-:Y:S01]  /*25c0*/  FMUL R29, R29, 1.4426950216293334961 ;  /* 0x3fb8aa3b1d1d7820 */ /* 0x000fe20000400000 */
[----:B------:R-:W-:Y:S01]  /*25d0*/  FMUL R31, R68, 1.4426950216293334961 ;  /* 0x3fb8aa3b441f7820 */ /* 0x000fe20000400000 */
[----:B------:R-:W-:Y:S01]  /*25e0*/  FMUL R69, R70, 1.4426950216293334961 ;  /* 0x3fb8aa3b46457820 */ /* 0x000fe20000400000 */
[----:B------:R-:W-:Y:S01]  /*25f0*/  FADD R116, R117, R116 ;  /* 0x0000007475747221 */ /* 0x000fe20000000000 */
[----:B------:R-:W-:Y:S01]  /*2600*/  FADD R111, R112, R111 ;  /* 0x0000006f706f7221 */ /* 0x000fe20000000000 */
[C---:B------:R-:W-:Y:S01]  /*2610*/  HMMA.16816.F32 R12, R40.reuse, R38, R12 ;  /* 0x00000026280c723c */ /* 0x040fe2000000180c */
[--C-:B------:R-:W-:Y:S01]  /*2620*/  FFMA R48, R48, UR8, -R7.reuse ;  /* 0x0000000830307c23 */ /* 0x100fe20008000807 */
[----:B------:R2:W-:Y:S01]  /*2630*/  MUFU.EX2 R72, R66 ;  /* 0x0000004200487308 */ /* 0x0005e20000000800 */
[----:B-1----:R-:W-:Y:S01]  /*2640*/  FMUL R49, R67, 1.4426950216293334961 ;  /* 0x3fb8aa3b43317820 */ /* 0x002fe20000400000 */
[----:B------:R-:W-:Y:S01]  /*2650*/  FADD R115, R115, R116 ;  /* 0x0000007473737221 */ /* 0x000fe20000000000 */
[--C-:B------:R-:W-:Y:S01]  /*2660*/  FFMA R77, R77, UR8, -R7.reuse ;  /* 0x000000084d4d7c23 */ /* 0x100fe20008000807 */
[----:B------:R-:W-:Y:S01]  /*2670*/  FFMA R73, R73, UR8, -R7 ;  /* 0x0000000849497c23 */ /* 0x000fe20008000807 */
[--C-:B------:R-:W-:Y:S01]  /*2680*/  FFMA R74, R74, UR8, -R80.reuse ;  /* 0x000000084a4a7c23 */ /* 0x100fe20008000850 */
[--C-:B------:R-:W-:Y:S01]  /*2690*/  FFMA R75, R75, UR8, -R80.reuse ;  /* 0x000000084b4b7c23 */ /* 0x100fe20008000850 */
[--C-:B------:R-:W-:Y:S01]  /*26a0*/  FFMA R78, R78, UR8, -R80.reuse ;  /* 0x000000084e4e7c23 */ /* 0x100fe20008000850 */
[--C-:B------:R-:W-:Y:S01]  /*26b0*/  FFMA R79, R79, UR8, -R80.reuse ;  /* 0x000000084f4f7c23 */ /* 0x100fe20008000850 */
[----:B--2---:R-:W-:Y:S01]  /*26c0*/  FMUL R66, R71, 1.4426950216293334961 ;  /* 0x3fb8aa3b47427820 */ /* 0x004fe20000400000 */
[----:B------:R-:W-:Y:S01]  /*26d0*/  MUFU.EX2 R29, R29 ;  /* 0x0000001d001d7308 */ /* 0x000fe20000000800 */
[----:B------:R-:W-:Y:S01]  /*26e0*/  FADD R115, R118, R115 ;  /* 0x0000007376737221 */ /* 0x000fe20000000000 */
[----:B------:R-:W-:Y:S01]  /*26f0*/  HMMA.16816.F32 R8, R40, R58, R8 ;  /* 0x0000003a2808723c */ /* 0x000fe20000001808 */
[----:B------:R-:W-:Y:S01]  /*2700*/  FADD R110, R110, R111 ;  /* 0x0000006f6e6e7221 */ /* 0x000fe20000000000 */
[----:B------:R-:W1:Y:S04]  /*2710*/  LDSM.16.M88.4 R40, [R101+UR5+0x4800] ;  /* 0x004800056528783b */ /* 0x000e680008000200 */
[----:B------:R-:W2:Y:S01]  /*2720*/  MUFU.EX2 R30, R30 ;  /* 0x0000001e001e7308 */ /* 0x000ea20000000800 */
[----:B------:R-:W-:Y:S01]  /*2730*/  FADD R83, R83, R115 ;  /* 0x0000007353537221 */ /* 0x000fe20000000000 */
[--C-:B------:R-:W-:Y:S01]  /*2740*/  FFMA R85, R85, UR8, -R7.reuse ;  /* 0x0000000855557c23 */ /* 0x100fe20008000807 */
[--C-:B------:R-:W-:Y:S01]  /*2750*/  FFMA R93, R93, UR8, -R7.reuse ;  /* 0x000000085d5d7c23 */ /* 0x100fe20008000807 */
[--C-:B------:R-:W-:Y:S01]  /*2760*/  FFMA R87, R87, UR8, -R80.reuse ;  /* 0x0000000857577c23 */ /* 0x100fe20008000850 */
[--C-:B------:R-:W-:Y:S01]  /*2770*/  FFMA R94, R94, UR8, -R80.reuse ;  /* 0x000000085e5e7c23 */ /* 0x100fe20008000850 */
[----:B------:R-:W-:Y:S01]  /*2780*/  FFMA R84, R84, UR8, -R7 ;  /* 0x0000000854547c23 */ /* 0x000fe20008000807 */
[--C-:B------:R-:W-:Y:S01]  /*2790*/  FFMA R95, R95, UR8, -R80.reuse ;  /* 0x000000085f5f7c23 */ /* 0x100fe20008000850 */
[----:B------:R-:W-:Y:S01]  /*27a0*/  MUFU.EX2 R31, R31 ;  /* 0x0000001f001f7308 */ /* 0x000fe20000000800 */
[----:B------:R-:W-:Y:S01]  /*27b0*/  FFMA R46, R46, UR8, -R80 ;  /* 0x000000082e2e7c23 */ /* 0x000fe20008000850 */
[----:B------:R-:W-:Y:S06]  /*27c0*/  LDSM.16.M88.4 R52, [R101+UR5+0x5000] ;  /* 0x005000056534783b */ /* 0x000fec0008000200 */
[----:B------:R-:W3:Y:S08]  /*27d0*/  MUFU.EX2 R36, R36 ;  /* 0x0000002400247308 */ /* 0x000ef00000000800 */
[----:B------:R-:W4:Y:S08]  /*27e0*/  MUFU.EX2 R49, R49 ;  /* 0x0000003100317308 */ /* 0x000f300000000800 */
[----:B------:R-:W-:Y:S08]  /*27f0*/  MUFU.EX2 R69, R69 ;  /* 0x0000004500457308 */ /* 0x000ff00000000800 */
[----:B------:R-:W5:Y:S01]  /*2800*/  MUFU.EX2 R66, R66 ;  /* 0x0000004200427308 */ /* 0x000f620000000800 */
[----:B------:R-:W-:Y:S01]  /*2810*/  FADD R110, R114, R110 ;  /* 0x0000006e726e7221 */ /* 0x000fe20000000000 */
[----:B------:R-:W-:Y:S01]  /*2820*/  FMUL R48, R48, 1.4426950216293334961 ;  /* 0x3fb8aa3b30307820 */ /* 0x000fe20000400000 */
[----:B------:R-:W-:Y:S01]  /*2830*/  FADD R88, R88, R83 ;  /* 0x0000005358587221 */ /* 0x000fe20000000000 */
[----:B------:R-:W-:Y:S01]  /*2840*/  FMUL R64, R77, 1.4426950216293334961 ;  /* 0x3fb8aa3b4d407820 */ /* 0x000fe20000400000 */
[----:B------:R-:W-:Y:S01]  /*2850*/  FADD R28, R28, R110 ;  /* 0x0000006e1c1c7221 */ /* 0x000fe20000000000 */
[----:B------:R-:W-:Y:S01]  /*2860*/  FMUL R68, R73, 1.4426950216293334961 ;  /* 0x3fb8aa3b49447820 */ /* 0x000fe20000400000 */
[----:B------:R-:W-:Y:S01]  /*2870*/  FMUL R67, R75, 1.4426950216293334961 ;  /* 0x3fb8aa3b4b437820 */ /* 0x000fe20000400000 */
[----:B------:R0:W-:Y:S01]  /*2880*/  MUFU.EX2 R77, R48 ;  /* 0x00000030004d7308 */ /* 0x0001e20000000800 */
[----:B------:R-:W-:Y:S01]  /*2890*/  FMUL R70, R78, 1.4426950216293334961 ;  /* 0x3fb8aa3b4e467820 */ /* 0x000fe20000400000 */
[----:B------:R-:W-:Y:S01]  /*28a0*/  FMUL R71, R79, 1.4426950216293334961 ;  /* 0x3fb8aa3b4f477820 */ /* 0x000fe20000400000 */
[----:B------:R-:W-:Y:S01]  /*28b0*/  FADD R88, R108, R88 ;  /* 0x000000586c587221 */ /* 0x000fe20000000000 */
[----:B------:R-:W-:Y:S01]  /*28c0*/  FADD R28, R60, R28 ;  /* 0x0000001c3c1c7221 */ /* 0x000fe20000000000 */
[----:B------:R-:W1:Y:S01]  /*28d0*/  LDSM.16.M88.4 R56, [R101+UR5+0x5800] ;  /* 0x005800056538783b */ /* 0x000e620008000200 */
[----:B--2---:R-:W-:Y:S01]  /*28e0*/  F2FP.F16.F32.PACK_AB R60, R30, R29 ;  /* 0x0000001d1e3c723e */ /* 0x004fe200000000ff */
[----:B0-----:R-:W-:Y:S01]  /*28f0*/  FMUL R48, R74, 1.4426950216293334961 ;  /* 0x3fb8aa3b4a307820 */ /* 0x001fe20000400000 */
[----:B---3--:R-:W-:-:S02]  /*2900*/  F2FP.F16.F32.PACK_AB R62, R36, R31 ;  /* 0x0000001f243e723e */ /* 0x008fc400000000ff */
[----:B----4-:R-:W-:Y:S02]  /*2910*/  F2FP.F16.F32.PACK_AB R61, R49, R72 ;  /* 0x00000048313d723e */ /* 0x010fe400000000ff */
[----:B-----5:R-:W-:Y:S01]  /*2920*/  F2FP.F16.F32.PACK_AB R63, R66, R69 ;  /* 0x00000045423f723e */ /* 0x020fe200000000ff */
[----:B------:R-:W-:Y:S01]  /*2930*/  FADD R88, R91, R88 ;  /* 0x000000585b587221 */ /* 0x000fe20000000000 */
[----:B------:R-:W-:Y:S01]  /*2940*/  MUFU.EX2 R37, R37 ;  /* 0x0000002500257308 */ /* 0x000fe20000000800 */
[----:B------:R-:W-:Y:S02]  /*2950*/  FADD R28, R90, R28 ;  /* 0x0000001c5a1c7221 */ /* 0x000fe40000000000 */
[----:B------:R-:W-:-:S05]  /*2960*/  FADD R88, R29, R88 ;  /* 0x000000581d587221 */ /* 0x000fca0000000000 */
[----:B------:R-:W-:Y:S01]  /*2970*/  MUFU.EX2 R68, R68 ;  /* 0x0000004400447308 */ /* 0x000fe20000000800 */
[----:B------:R-:W-:Y:S01]  /*2980*/  HMMA.16816.F32 R20, R60, R32, R20 ;  /* 0x000000203c14723c */ /* 0x000fe20000001814 */
[----:B------:R-:W-:-:S06]  /*2990*/  FADD R28, R89, R28 ;  /* 0x0000001c591c7221 */ /* 0x000fcc0000000000 */
[----:B------:R-:W-:Y:S01]  /*29a0*/  MUFU.EX2 R65, R65 ;  /* 0x0000004100417308 */ /* 0x000fe20000000800 */
[----:B------:R-:W-:-:S07]  /*29b0*/  FADD R30, R30, R88 ;  /* 0x000000581e1e7221 */ /* 0x000fce0000000000 */
[----:B------:R-:W0:Y:S08]  /*29c0*/  MUFU.EX2 R64, R64 ;  /* 0x0000004000407308 */ /* 0x000e300000000800 */
[----:B------:R-:W-:Y:S08]  /*29d0*/  MUFU.EX2 R48, R48 ;  /* 0x0000003000307308 */ /* 0x000ff00000000800 */
[----:B------:R-:W2:Y:S08]  /*29e0*/  MUFU.EX2 R67, R67 ;  /* 0x0000004300437308 */ /* 0x000eb00000000800 */
[----:B------:R-:W-:Y:S08]  /*29f0*/  MUFU.EX2 R70, R70 ;  /* 0x0000004600467308 */ /* 0x000ff00000000800 */
[----:B------:R-:W3:Y:S01]  /*2a00*/  MUFU.EX2 R71, R71 ;  /* 0x0000004700477308 */ /* 0x000ee20000000800 */
[----:B------:R-:W-:Y:S01]  /*2a10*/  FADD R28, R72, R28 ;  /* 0x0000001c481c7221 */ /* 0x000fe20000000000 */
[----:B------:R-:W-:-:S03]  /*2a20*/  FADD R30, R31, R30 ;  /* 0x0000001e1f1e7221 */ /* 0x000fc60000000000 */
[----:B------:R-:W-:Y:S01]  /*2a30*/  FADD R28, R49, R28 ;  /* 0x0000001c311c7221 */ /* 0x000fe20000000000 */
[----:B------:R-:W-:Y:S01]  /*2a40*/  FADD R36, R36, R30 ;  /* 0x0000001e24247221 */ /* 0x000fe20000000000 */
[----:B0-----:R-:W-:Y:S02]  /*2a50*/  F2FP.F16.F32.PACK_AB R30, R64, R65 ;  /* 0x00000041401e723e */ /* 0x001fe400000000ff */
[----:B------:R-:W-:Y:S01]  /*2a60*/  FADD R69, R69, R28 ;  /* 0x0000001c45457221 */ /* 0x000fe20000000000 */
[----:B------:R-:W-:Y:S02]  /*2a70*/  F2FP.F16.F32.PACK_AB R28, R68, R37 ;  /* 0x00000025441c723e */ /* 0x000fe400000000ff */
[----:B--2---:R-:W-:Y:S01]  /*2a80*/  F2FP.F16.F32.PACK_AB R29, R67, R48 ;  /* 0x00000030431d723e */ /* 0x004fe200000000ff */
[----:B------:R-:W-:Y:S01]  /*2a90*/  FADD R32, R37, R36 ;  /* 0x0000002425207221 */ /* 0x000fe20000000000 */
[----:B---3--:R-:W-:-:S03]  /*2aa0*/  F2FP.F16.F32.PACK_AB R31, R71, R70 ;  /* 0x00000046471f723e */ /* 0x008fc600000000ff */
[----:B------:R-:W-:Y:S01]  /*2ab0*/  FADD R68, R68, R32 ;  /* 0x0000002044447221 */ /* 0x000fe20000000000 */
[----:B-1----:R-:W-:Y:S01]  /*2ac0*/  HMMA.16816.F32 R16, R60, R40, R16 ;  /* 0x000000283c10723c */ /* 0x002fe20000001810 */
[----:B------:R-:W-:Y:S01]  /*2ad0*/  FFMA R73, R86, UR8, -R80 ;  /* 0x0000000856497c23 */ /* 0x000fe20008000850 */
[----:B------:R-:W-:Y:S01]  /*2ae0*/  FMUL R85, R85, 1.4426950216293334961 ;  /* 0x3fb8aa3b55557820 */ /* 0x000fe20000400000 */
[----:B------:R-:W-:Y:S01]  /*2af0*/  FMUL R93, R93, 1.4426950216293334961 ;  /* 0x3fb8aa3b5d5d7820 */ /* 0x000fe20000400000 */
[----:B------:R-:W-:Y:S01]  /*2b00*/  FMUL R74, R87, 1.4426950216293334961 ;  /* 0x3fb8aa3b574a7820 */ /* 0x000fe20000400000 */
[----:B------:R-:W-:Y:S01]  /*2b10*/  FMUL R75, R94, 1.4426950216293334961 ;  /* 0x3fb8aa3b5e4b7820 */ /* 0x000fe20000400000 */
[----:B------:R-:W-:Y:S01]  /*2b20*/  FMUL R84, R84, 1.4426950216293334961 ;  /* 0x3fb8aa3b54547820 */ /* 0x000fe20000400000 */
[----:B------:R-:W-:Y:S01]  /*2b30*/  FMUL R95, R95, 1.4426950216293334961 ;  /* 0x3fb8aa3b5f5f7820 */ /* 0x000fe20000400000 */
[----:B------:R-:W-:Y:S01]  /*2b40*/  HMMA.16816.F32 R20, R28, R34, R20 ;  /* 0x000000221c14723c */ /* 0x000fe20000001814 */
[----:B------:R-:W0:Y:S01]  /*2b50*/  LDSM.16.M88.4 R32, [R2+UR5+0x4880] ;  /* 0x004880050220783b */ /* 0x000e220008000200 */
[----:B------:R-:W-:Y:S01]  /*2b60*/  FMUL R73, R73, 1.4426950216293334961 ;  /* 0x3fb8aa3b49497820 */ /* 0x000fe20000400000 */
[----:B------:R-:W-:Y:S05]  /*2b70*/  MUFU.EX2 R109, R84 ;  /* 0x00000054006d7308 */ /* 0x000fea0000000800 */
[----:B------:R-:W-:Y:S01]  /*2b80*/  HMMA.16816.F32 R8, R60, R56, R8 ;  /* 0x000000383c08723c */ /* 0x000fe20000001808 */
[----:B------:R-:W-:Y:S01]  /*2b90*/  FADD R69, R66, R69 ;  /* 0x0000004542457221 */ /* 0x000fe20000000000 */
[----:B------:R-:W1:Y:S01]  /*2ba0*/  LDSM.16.M88.4 R36, [R2+UR5+0x4080] ;  /* 0x004080050224783b */ /* 0x000e620008000200 */
[----:B------:R-:W2:Y:S08]  /*2bb0*/  MUFU.EX2 R85, R85 ;  /* 0x0000005500557308 */ /* 0x000eb00000000800 */
[----:B------:R-:W-:Y:S01]  /*2bc0*/  MUFU.EX2 R93, R93 ;  /* 0x0000005d005d7308 */ /* 0x000fe20000000800 */
[C---:B------:R-:W-:Y:S07]  /*2bd0*/  HMMA.16816.F32 R16, R28.reuse, R42, R16 ;  /* 0x0000002a1c10723c */ /* 0x040fee0000001810 */
[----:B------:R-:W-:Y:S08]  /*2be0*/  MUFU.EX2 R73, R73 ;  /* 0x0000004900497308 */ /* 0x000ff00000000800 */
[----:B------:R-:W3:Y:S08]  /*2bf0*/  MUFU.EX2 R74, R74 ;  /* 0x0000004a004a7308 */ /* 0x000ef00000000800 */
[----:B------:R-:W-:Y:S08]  /*2c00*/  MUFU.EX2 R75, R75 ;  /* 0x0000004b004b7308 */ /* 0x000ff00000000800 */
[----:B------:R-:W4:Y:S01]  /*2c10*/  MUFU.EX2 R72, R95 ;  /* 0x0000005f00487308 */ /* 0x000f220000000800 */
[----:B------:R-:W-:Y:S01]  /*2c20*/  HMMA.16816.F32 R8, R28, R58, R8 ;  /* 0x0000003a1c08723c */ /* 0x000fe20000001808 */
[----:B--2---:R-:W-:-:S07]  /*2c30*/  F2FP.F16.F32.PACK_AB R56, R85, R109 ;  /* 0x0000006d5538723e */ /* 0x004fce00000000ff */
[----:B------:R-:W-:Y:S01]  /*2c40*/  HMMA.16816.F32 R12, R60, R52, R12 ;  /* 0x000000343c0c723c */ /* 0x000fe2000000180c */
[----:B---3--:R-:W-:Y:S01]  /*2c50*/  F2FP.F16.F32.PACK_AB R57, R74, R73 ;  /* 0x000000494a39723e */ /* 0x008fe200000000ff */
[----:B------:R-:W-:Y:S01]  /*2c60*/  FADD R48, R48, R69 ;  /* 0x0000004530307221 */ /* 0x000fe20000000000 */
[----:B------:R-:W-:Y:S01]  /*2c70*/  F2FP.F16.F32.PACK_AB R58, R93, R113 ;  /* 0x000000715d3a723e */ /* 0x000fe200000000ff */
[--C-:B------:R-:W-:Y:S01]  /*2c80*/  FFMA R96, R96, UR8, -R7.reuse ;  /* 0x0000000860607c23 */ /* 0x100fe20008000807 */
[----:B------:R-:W-:Y:S01]  /*2c90*/  FADD R65, R65, R68 ;  /* 0x0000004441417221 */ /* 0x000fe20000000000 */
[--C-:B------:R-:W-:Y:S01]  /*2ca0*/  FFMA R97, R97, UR8, -R7.reuse ;  /* 0x0000000861617c23 */ /* 0x100fe20008000807 */
[--C-:B------:R-:W-:Y:S01]  /*2cb0*/  FFMA R98, R98, UR8, -R80.reuse ;  /* 0x0000000862627c23 */ /* 0x100fe20008000850 */
[----:B----4-:R-:W-:Y:S01]  /*2cc0*/  F2FP.F16.F32.PACK_AB R59, R72, R75 ;  /* 0x0000004b483b723e */ /* 0x010fe200000000ff */
[--C-:B------:R-:W-:Y:S01]  /*2cd0*/  FFMA R100, R100, UR8, -R7.reuse ;  /* 0x0000000864647c23 */ /* 0x100fe20008000807 */
[--C-:B------:R-:W-:Y:S01]  /*2ce0*/  FFMA R99, R99, UR8, -R80.reuse ;  /* 0x0000000863637c23 */ /* 0x100fe20008000850 */
[--C-:B------:R-:W-:Y:S01]  /*2cf0*/  FFMA R102, R102, UR8, -R80.reuse ;  /* 0x0000000866667c23 */ /* 0x100fe20008000850 */
[----:B------:R-:W-:Y:S01]  /*2d00*/  FFMA R104, R104, UR8, -R7 ;  /* 0x0000000868687c23 */ /* 0x000fe20008000807 */
[----:B------:R-:W-:Y:S01]  /*2d10*/  FFMA R103, R103, UR8, -R80 ;  /* 0x0000000867677c23 */ /* 0x000fe20008000850 */
[----:B------:R-:W-:Y:S01]  /*2d20*/  LDSM.16.M88.4 R40, [R2+UR5+0x5080] ;  /* 0x005080050228783b */ /* 0x000fe20008000200 */
[----:B0-----:R-:W-:Y:S01]  /*2d30*/  HMMA.16816.F32 R16, R56, R32, R16 ;  /* 0x000000203810723c */ /* 0x001fe20000001810 */
[----:B------:R-:W-:-:S02]  /*2d40*/  FMUL R32, R46, 1.4426950216293334961 ;  /* 0x3fb8aa3b2e207820 */ /* 0x000fc40000400000 */
[----:B------:R-:W2:Y:S01]  /*2d50*/  LDL R46, [R1+0x78] ;  /* 0x00007800012e7983 */ /* 0x000ea20000100800 */
[----:B------:R-:W-:Y:S01]  /*2d60*/  FADD R48, R67, R48 ;  /* 0x0000003043307221 */ /* 0x000fe20000000000 */
[----:B------:R-:W-:Y:S01]  /*2d70*/  FMUL R96, R96, 1.4426950216293334961 ;  /* 0x3fb8aa3b60607820 */ /* 0x000fe20000400000 */
[----:B------:R-:W-:Y:S02]  /*2d80*/  FMUL R97, R97, 1.4426950216293334961 ;  /* 0x3fb8aa3b61617820 */ /* 0x000fe40000400000 */
[----:B------:R-:W-:Y:S01]  /*2d90*/  FADD R70, R70, R48 ;  /* 0x0000003046467221 */ /* 0x000fe20000000000 */
[----:B------:R-:W-:Y:S01]  /*2da0*/  FADD R48, R64, R65 ;  /* 0x0000004140307221 */ /* 0x000fe20000000000 */
[----:B------:R-:W-:Y:S01]  /*2db0*/  FMUL R49, R98, 1.4426950216293334961 ;  /* 0x3fb8aa3b62317820 */ /* 0x000fe20000400000 */
[----:B------:R-:W-:Y:S01]  /*2dc0*/  HMMA.16816.F32 R52, R28, R54, R12 ;  /* 0x000000361c34723c */ /* 0x000fe2000000180c */
[----:B------:R-:W0:Y:S01]  /*2dd0*/  LDSM.16.M88.4 R12, [R2+UR5+0x5880] ;  /* 0x00588005020c783b */ /* 0x000e220008000200 */
[----:B------:R3:W4:Y:S01]  /*2de0*/  MUFU.EX2 R119, R96 ;  /* 0x0000006000777308 */ /* 0x0007220000000800 */
[----:B------:R-:W-:Y:S01]  /*2df0*/  FADD R71, R71, R70 ;  /* 0x0000004647477221 */ /* 0x000fe20000000000 */
[----:B------:R-:W-:Y:S01]  /*2e00*/  FADD R48, R109, R48 ;  /* 0x000000306d307221 */ /* 0x000fe20000000000 */
[----:B------:R-:W-:Y:S01]  /*2e10*/  FMUL R60, R99, 1.4426950216293334961 ;  /* 0x3fb8aa3b633c7820 */ /* 0x000fe20000400000 */
[----:B------:R-:W-:Y:S01]  /*2e20*/  FMUL R61, R102, 1.4426950216293334961 ;  /* 0x3fb8aa3b663d7820 */ /* 0x000fe20000400000 */
[----:B------:R-:W-:Y:S01]  /*2e30*/  FADD R71, R73, R71 ;  /* 0x0000004749477221 */ /* 0x000fe20000000000 */
[----:B------:R-:W-:Y:S01]  /*2e40*/  FADD R48, R85, R48 ;  /* 0x0000003055307221 */ /* 0x000fe20000000000 */
[----:B---3--:R-:W-:Y:S01]  /*2e50*/  FMUL R96, R100, 1.4426950216293334961 ;  /* 0x3fb8aa3b64607820 */ /* 0x008fe20000400000 */
[----:B------:R-:W3:Y:S01]  /*2e60*/  MUFU.EX2 R97, R97 ;  /* 0x0000006100617308 */ /* 0x000ee20000000800 */
[----:B------:R-:W-:Y:S01]  /*2e70*/  FADD R74, R74, R71 ;  /* 0x000000474a4a7221 */ /* 0x000fe20000000000 */
[----:B------:R-:W-:-:S06]  /*2e80*/  FADD R48, R113, R48 ;  /* 0x0000003071307221 */ /* 0x000fcc0000000000 */
[----:B------:R-:W5:Y:S01]  /*2e90*/  MUFU.EX2 R49, R49 ;  /* 0x0000003100317308 */ /* 0x000f620000000800 */
[----:B------:R-:W-:Y:S01]  /*2ea0*/  FMUL R100, R104, 1.4426950216293334961 ;  /* 0x3fb8aa3b68647820 */ /* 0x000fe20000400000 */
[----:B------:R-:W-:Y:S01]  /*2eb0*/  FFMA R105, R105, UR8, -R7 ;  /* 0x0000000869697c23 */ /* 0x000fe20008000807 */
[----:B------:R-:W-:Y:S01]  /*2ec0*/  FMUL R62, R103, 1.4426950216293334961 ;  /* 0x3fb8aa3b673e7820 */ /* 0x000fe20000400000 */
[----:B------:R-:W-:-:S04]  /*2ed0*/  FFMA R106, R106, UR8, -R80 ;  /* 0x000000086a6a7c23 */ /* 0x000fc80008000850 */
[----:B------:R-:W0:Y:S01]  /*2ee0*/  MUFU.EX2 R96, R96 ;  /* 0x0000006000607308 */ /* 0x000e220000000800 */
[----:B------:R-:W-:Y:S01]  /*2ef0*/  FADD R75, R75, R74 ;  /* 0x0000004a4b4b7221 */ /* 0x000fe20000000000 */
[----:B------:R-:W-:-:S06]  /*2f00*/  FADD R48, R93, R48 ;  /* 0x000000305d307221 */ /* 0x000fcc0000000000 */
[----:B------:R-:W0:Y:S01]  /*2f10*/  MUFU.EX2 R60, R60 ;  /* 0x0000003c003c7308 */ /* 0x000e220000000800 */
[----:B------:R-:W-:Y:S01]  /*2f20*/  FMUL R84, R105, 1.4426950216293334961 ;  /* 0x3fb8aa3b69547820 */ /* 0x000fe20000400000 */
[----:B------:R-:W-:Y:S01]  /*2f30*/  FFMA R107, R107, UR8, -R80 ;  /* 0x000000086b6b7c23 */ /* 0x000fe20008000850 */
[----:B------:R-:W-:-:S05]  /*2f40*/  FMUL R64, R106, 1.4426950216293334961 ;  /* 0x3fb8aa3b6a407820 */ /* 0x000fca0000400000 */
[----:B------:R-:W0:Y:S01]  /*2f50*/  MUFU.EX2 R92, R92 ;  /* 0x0000005c005c7308 */ /* 0x000e220000000800 */
[----:B----4-:R-:W-:Y:S01]  /*2f60*/  FADD R48, R119, R48 ;  /* 0x0000003077307221 */ /* 0x010fe20000000000 */
[----:B------:R-:W-:-:S06]  /*2f70*/  FADD R72, R72, R75 ;  /* 0x0000004b48487221 */ /* 0x000fcc0000000000 */
[----:B------:R-:W4:Y:S01]  /*2f80*/  MUFU.EX2 R61, R61 ;  /* 0x0000003d003d7308 */ /* 0x000f220000000800 */
[----:B------:R-:W-:Y:S01]  /*2f90*/  FMUL R65, R107, 1.4426950216293334961 ;  /* 0x3fb8aa3b6b417820 */ /* 0x000fe20000400000 */
[----:B------:R-:W-:Y:S01]  /*2fa0*/  FFMA R50, R50, UR8, -R80 ;  /* 0x0000000832327c23 */ /* 0x000fe20008000850 */
[----:B---3--:R-:W-:-:S05]  /*2fb0*/  FADD R29, R97, R48 ;  /* 0x00000030611d7221 */ /* 0x008fca0000000000 */
[----:B------:R-:W-:Y:S01]  /*2fc0*/  MUFU.EX2 R100, R100 ;  /* 0x0000006400647308 */ /* 0x000fe20000000800 */
[----:B-----5:R-:W-:-:S07]  /*2fd0*/  FADD R31, R49, R72 ;  /* 0x00000048311f7221 */ /* 0x020fce0000000000 */
[----:B------:R-:W3:Y:S01]  /*2fe0*/  MUFU.EX2 R62, R62 ;  /* 0x0000003e003e7308 */ /* 0x000ee20000000800 */
[----:B------:R-:W-:Y:S01]  /*2ff0*/  FFMA R44, R44, UR8, -R7 ;  /* 0x000000082c2c7c23 */ /* 0x000fe20008000807 */
[----:B------:R-:W-:Y:S01]  /*3000*/  FMUL R50, R50, 1.4426950216293334961 ;  /* 0x3fb8aa3b32327820 */ /* 0x000fe20000400000 */
[----:B------:R-:W-:-:S05]  /*3010*/  FFMA R51, R51, UR8, -R80 ;  /* 0x0000000833337c23 */ /* 0x000fca0008000850 */
[----:B------:R-:W-:Y:S01]  /*3020*/  MUFU.EX2 R84, R84 ;  /* 0x0000005400547308 */ /* 0x000fe20000000800 */
[----:B0-----:R-:W-:Y:S01]  /*3030*/  FADD R29, R96, R29 ;  /* 0x0000001d601d7221 */ /* 0x001fe20000000000 */
[----:B------:R-:W-:-:S06]  /*3040*/  FADD R28, R60, R31 ;  /* 0x0000001f3c1c7221 */ /* 0x000fcc0000000000 */
[----:B------:R-:W0:Y:S01]  /*3050*/  MUFU.EX2 R64, R64 ;  /* 0x0000004000407308 */ /* 0x000e220000000800 */
[----:B------:R-:W-:Y:S01]  /*3060*/  FMUL R44, R44, 1.4426950216293334961 ;  /* 0x3fb8aa3b2c2c7820 */ /* 0x000fe20000400000 */
[----:B------:R-:W-:Y:S01]  /*3070*/  FMUL R51, R51, 1.4426950216293334961 ;  /* 0x3fb8aa3b33337820 */ /* 0x000fe20000400000 */
[----:B------:R-:W-:-:S05]  /*3080*/  FADD R29, R92, R29 ;  /* 0x0000001d5c1d7221 */ /* 0x000fca0000000000 */
[----:B------:R-:W5:Y:S01]  /*3090*/  MUFU.EX2 R65, R65 ;  /* 0x0000004100417308 */ /* 0x000f620000000800 */
[----:B----4-:R-:W-:Y:S01]  /*30a0*/  FADD R31, R61, R28 ;  /* 0x0000001c3d1f7221 */ /* 0x010fe20000000000 */
[----:B-1----:R-:W-:Y:S01]  /*30b0*/  HMMA.16816.F32 R20, R56, R36, R20 ;  /* 0x000000243814723c */ /* 0x002fe20000001814 */
[----:B------:R-:W-:-:S05]  /*30c0*/  FFMA R47, R47, UR8, -R80 ;  /* 0x000000082f2f7c23 */ /* 0x000fca0008000850 */
[----:B------:R1:W4:Y:S01]  /*30d0*/  MUFU.EX2 R66, R50 ;  /* 0x0000003200427308 */ /* 0x0003220000000800 */
[----:B---3--:R-:W-:Y:S01]  /*30e0*/  FADD R31, R62, R31 ;  /* 0x0000001f3e1f7221 */ /* 0x008fe20000000000 */
[----:B------:R-:W-:Y:S01]  /*30f0*/  FADD R29, R100, R29 ;  /* 0x0000001d641d7221 */ /* 0x000fe20000000000 */
[----:B------:R-:W-:-:S05]  /*3100*/  FMUL R33, R47, 1.4426950216293334961 ;  /* 0x3fb8aa3b2f217820 */ /* 0x000fca0000400000 */
[----:B------:R-:W-:Y:S01]  /*3110*/  MUFU.EX2 R44, R44 ;  /* 0x0000002c002c7308 */ /* 0x000fe20000000800 */
[----:B0-----:R-:W-:Y:S01]  /*3120*/  FADD R30, R64, R31 ;  /* 0x0000001f401e7221 */ /* 0x001fe20000000000 */
[----:B------:R-:W-:Y:S01]  /*3130*/  FADD R28, R84, R29 ;  /* 0x0000001d541c7221 */ /* 0x000fe20000000000 */
[----:B------:R-:W-:-:S05]  /*3140*/  FFMA R26, R26, UR8, -R80 ;  /* 0x000000081a1a7c23 */ /* 0x000fca0008000850 */
[----:B------:R0:W3:Y:S01]  /*3150*/  MUFU.EX2 R87, R51 ;  /* 0x0000003300577308 */ /* 0x0000e20000000800 */
[----:B------:R-:W-:Y:S01]  /*3160*/  HMMA.16816.F32 R8, R56, R12, R8 ;  /* 0x0000000c3808723c */ /* 0x000fe20000001808 */
[----:B------:R-:W-:Y:S01]  /*3170*/  FFMA R12, R27, UR8, -R80 ;  /* 0x000000081b0c7c23 */ /* 0x000fe20008000850 */
[----:B-----5:R-:W-:Y:S01]  /*3180*/  FADD R13, R65, R30 ;  /* 0x0000001e410d7221 */ /* 0x020fe20000000000 */
[----:B------:R-:W-:-:S04]  /*3190*/  FADD R29, R77, R28 ;  /* 0x0000001c4d1d7221 */ /* 0x000fc80000000000 */
[----:B------:R-:W5:Y:S01]  /*31a0*/  MUFU.EX2 R32, R32 ;  /* 0x0000002000207308 */ /* 0x000f620000000800 */
[----:B------:R-:W-:Y:S01]  /*31b0*/  FMUL R26, R26, 1.4426950216293334961 ;  /* 0x3fb8aa3b1a1a7820 */ /* 0x000fe20000400000 */
[----:B------:R-:W-:Y:S01]  /*31c0*/  F2FP.F16.F32.PACK_AB R48, R97, R119 ;  /* 0x000000776130723e */ /* 0x000fe200000000ff */
[----:B------:R-:W-:Y:S01]  /*31d0*/  FMUL R12, R12, 1.4426950216293334961 ;  /* 0x3fb8aa3b0c0c7820 */ /* 0x000fe20000400000 */
[----:B-1----:R-:W-:Y:S02]  /*31e0*/  F2FP.F16.F32.PACK_AB R50, R92, R96 ;  /* 0x000000605c32723e */ /* 0x002fe400000000ff */
[----:B------:R-:W-:Y:S02]  /*31f0*/  F2FP.F16.F32.PACK_AB R49, R60, R49 ;  /* 0x000000313c31723e */ /* 0x000fe400000000ff */
[----:B------:R-:W1:Y:S01]  /*3200*/  MUFU.EX2 R33, R33 ;  /* 0x0000002100217308 */ /* 0x000e620000000800 */
[----:B0-----:R-:W-:Y:S01]  /*3210*/  F2FP.F16.F32.PACK_AB R51, R62, R61 ;  /* 0x0000003d3e33723e */ /* 0x001fe200000000ff */
[----:B----4-:R-:W-:Y:S01]  /*3220*/  FADD R28, R66, R13 ;  /* 0x0000000d421c7221 */ /* 0x010fe20000000000 */
[----:B------:R-:W-:Y:S01]  /*3230*/  FADD R29, R76, R29 ;  /* 0x0000001d4c1d7221 */ /* 0x000fe20000000000 */
[----:B------:R-:W-:Y:S01]  /*3240*/  HMMA.16816.F32 R52, R56, R40, R52 ;  /* 0x000000283834723c */ /* 0x000fe20000001834 */
[----:B------:R-:W0:Y:S03]  /*3250*/  LDSM.16.M88.4 R60, [R101+UR5+0x4080] ;  /* 0x00408005653c783b */ /* 0x000e260008000200 */
[----:B------:R4:W1:Y:S01]  /*3260*/  MUFU.EX2 R27, R26 ;  /* 0x0000001a001b7308 */ /* 0x0008620000000800 */
[----:B---3--:R-:W-:Y:S01]  /*3270*/  FADD R13, R87, R28 ;  /* 0x0000001c570d7221 */ /* 0x008fe20000000000 */
[----:B------:R-:W-:Y:S01]  /*3280*/  FADD R41, R44, R29 ;  /* 0x0000001d2c297221 */ /* 0x000fe20000000000 */
[----:B------:R-:W-:Y:S01]  /*3290*/  LDSM.16.M88.4 R56, [R101+UR5+0x4880] ;  /* 0x004880056538783b */ /* 0x000fe20008000200 */
[----:B------:R-:W-:Y:S03]  /*32a0*/  HMMA.16816.F32 R20, R48, R38, R20 ;  /* 0x000000263014723c */ /* 0x000fe60000001814 */
[----:B------:R-:W-:Y:S01]  /*32b0*/  LDSM.16.M88.4 R36, [R101+UR5+0x5080] ;  /* 0x005080056524783b */ /* 0x000fe20008000200 */
[----:B------:R-:W3:Y:S03]  /*32c0*/  MUFU.EX2 R12, R12 ;  /* 0x0000000c000c7308 */ /* 0x000ee60000000800 */
[----:B------:R-:W-:Y:S01]  /*32d0*/  LDSM.16.M88.4 R28, [R101+UR5+0x5880] ;  /* 0x00588005651c783b */ /* 0x000fe20008000200 */
[----:B-----5:R-:W-:Y:S01]  /*32e0*/  FADD R40, R32, R13 ;  /* 0x0000000d20287221 */ /* 0x020fe20000000000 */
[----:B----4-:R-:W-:-:S03]  /*32f0*/  FADD R26, R24, R41 ;  /* 0x00000029181a7221 */ /* 0x010fc60000000000 */
[----:B-1----:R-:W-:Y:S01]  /*3300*/  FADD R40, R33, R40 ;  /* 0x0000002821287221 */ /* 0x002fe20000000000 */
[C---:B------:R-:W-:Y:S01]  /*3310*/  HMMA.16816.F32 R16, R48.reuse, R34, R16 ;  /* 0x000000223010723c */ /* 0x040fe20000001810 */
[----:B------:R-:W-:Y:S02]  /*3320*/  FADD R26, R25, R26 ;  /* 0x0000001a191a7221 */ /* 0x000fe40000000000 */
[----:B------:R-:W-:Y:S02]  /*3330*/  FADD R35, R27, R40 ;  /* 0x000000281b237221 */ /* 0x000fe40000000000 */
[----:B------:R-:W-:Y:S02]  /*3340*/  FADD R13, R45, R26 ;  /* 0x0000001a2d0d7221 */ /* 0x000fe40000000000 */
[----:B---3--:R-:W-:Y:S01]  /*3350*/  FADD R26, R12, R35 ;  /* 0x000000230c1a7221 */ /* 0x008fe20000000000 */
[C---:B------:R-:W-:Y:S02]  /*3360*/  HMMA.16816.F32 R52, R48.reuse, R42, R52 ;  /* 0x0000002a3034723c */ /* 0x040fe40000001834 */
[----:B------:R-:W1:Y:S04]  /*3370*/  SHFL.BFLY PT, R34, R13, 0x2, 0x1f ;  /* 0x0c401f000d227f89 */ /* 0x000e6800000e0000 */
[----:B------:R-:W3:Y:S02]  /*3380*/  SHFL.BFLY PT, R35, R26, 0x2, 0x1f ;  /* 0x0c401f001a237f89 */ /* 0x000ee400000e0000 */
[----:B------:R-:W-:Y:S01]  /*3390*/  HMMA.16816.F32 R8, R48, R14, R8 ;  /* 0x0000000e3008723c */ /* 0x000fe20000001808 */
[----:B------:R-:W-:-:S02]  /*33a0*/  F2FP.F16.F32.PACK_AB R84, R84, R100 ;  /* 0x000000645454723e */ /* 0x000fc400000000ff */
[----:B------:R-:W-:Y:S02]  /*33b0*/  F2FP.F16.F32.PACK_AB R86, R76, R77 ;  /* 0x0000004d4c56723e */ /* 0x000fe400000000ff */
[----:B------:R-:W-:Y:S02]  /*33c0*/  F2FP.F16.F32.PACK_AB R85, R65, R64 ;  /* 0x000000404155723e */ /* 0x000fe400000000ff */
[----:B------:R-:W-:-:S07]  /*33d0*/  F2FP.F16.F32.PACK_AB R87, R87, R66 ;  /* 0x000000425757723e */ /* 0x000fce00000000ff */
[----:B0-----:R-:W-:Y:S01]  /*33e0*/  HMMA.16816.F32 R20, R84, R60, R20 ;  /* 0x0000003c5414723c */ /* 0x001fe20000001814 */
[----:B-1----:R-:W-:-:S07]  /*33f0*/  FADD R34, R13, R34 ;  /* 0x000000220d227221 */ /* 0x002fce0000000000 */
[----:B------:R-:W-:Y:S01]  /*3400*/  HMMA.16816.F32 R16, R84, R56, R16 ;  /* 0x000000385410723c */ /* 0x000fe20000001810 */
[----:B---3--:R-:W-:-:S07]  /*3410*/  FADD R35, R26, R35 ;  /* 0x000000231a237221 */ /* 0x008fce0000000000 */
[C---:B------:R-:W-:Y:S08]  /*3420*/  HMMA.16816.F32 R52, R84.reuse, R36, R52 ;  /* 0x000000245434723c */ /* 0x040ff00000001834 */
[----:B------:R-:W-:Y:S01]  /*3430*/  HMMA.16816.F32 R8, R84, R28, R8 ;  /* 0x0000001c5408723c */ /* 0x000fe20000001808 */
[----:B------:R-:W0:Y:S01]  /*3440*/  SHFL.BFLY PT, R29, R34, 0x1, 0x1f ;  /* 0x0c201f00221d7f89 */ /* 0x000e2200000e0000 */
[----:B------:R-:W-:-:S03]  /*3450*/  F2FP.F16.F32.PACK_AB R26, R45, R25 ;  /* 0x000000192d1a723e */ /* 0x000fc600000000ff */
[----:B------:R-:W1:Y:S01]  /*3460*/  SHFL.BFLY PT, R28, R35, 0x1, 0x1f ;  /* 0x0c201f00231c7f89 */ /* 0x000e6200000e0000 */
[----:B------:R-:W-:Y:S02]  /*3470*/  F2FP.F16.F32.PACK_AB R24, R24, R44 ;  /* 0x0000002c1818723e */ /* 0x000fe400000000ff */
[----:B------:R-:W-:Y:S02]  /*3480*/  F2FP.F16.F32.PACK_AB R25, R33, R32 ;  /* 0x000000202119723e */ /* 0x000fe400000000ff */
[----:B------:R-:W-:Y:S01]  /*3490*/  F2FP.F16.F32.PACK_AB R27, R12, R27 ;  /* 0x0000001b0c1b723e */ /* 0x000fe200000000ff */
[----:B------:R-:W-:-:S06]  /*34a0*/  UIADD3 UR4, UPT, UPT, UR4, 0x80, URZ ;  /* 0x0000008004047890 */ /* 0x000fcc000fffe0ff */
[----:B------:R-:W-:Y:S01]  /*34b0*/  HMMA.16816.F32 R20, R24, R62, R20 ;  /* 0x0000003e1814723c */ /* 0x000fe20000001814 */
[----:B------:R-:W-:-:S07]  /*34c0*/  UISETP.GE.AND UP0, UPT, UR4, UR7, UPT ;  /* 0x000000070400728c */ /* 0x000fce000bf06270 */
[C---:B------:R-:W-:Y:S08]  /*34d0*/  HMMA.16816.F32 R16, R24.reuse, R58, R16 ;  /* 0x0000003a1810723c */ /* 0x040ff00000001810 */
[C---:B------:R-:W-:Y:S08]  /*34e0*/  HMMA.16816.F32 R12, R24.reuse, R38, R52 ;  /* 0x00000026180c723c */ /* 0x040ff00000001834 */
[----:B------:R-:W-:Y:S01]  /*34f0*/  HMMA.16816.F32 R8, R24, R30, R8 ;  /* 0x0000001e1808723c */ /* 0x000fe20000001808 */
[----:B0-----:R-:W-:Y:S01]  /*3500*/  FADD R29, R34, R29 ;  /* 0x0000001d221d7221 */ /* 0x001fe20000000000 */
[----:B-1----:R-:W-:Y:S01]  /*3510*/  FADD R28, R35, R28 ;  /* 0x0000001c231c7221 */ /* 0x002fe20000000000 */
[----:B------:R-:W-:-:S02]  /*3520*/  LEA R5, R121, R5, 0x7 ;  /* 0x0000000579057211 */ /* 0x000fc400078e38ff */
[----:B------:R-:W-:Y:S01]  /*3530*/  FFMA R122, R82, R122, R29 ;  /* 0x0000007a527a7223 */ /* 0x000fe2000000001d */
[----:B------:R-:W-:Y:S01]  /*3540*/  FFMA R120, R81, R120, R28 ;  /* 0x0000007851787223 */ /* 0x000fe2000000001c */
[----:B------:R-:W-:Y:S02]  /*3550*/  MOV R112, R7 ;  /* 0x0000000700707202 */ /* 0x000fe40000000f00 */
[----:B------:R-:W-:Y:S02]  /*3560*/  MOV R113, R80 ;  /* 0x0000005000717202 */ /* 0x000fe40000000f00 */
[----:B--2---:R-:W-:Y:S01]  /*3570*/  LEA R0, R46, R0, 0x7 ;  /* 0x000000002e007211 */ /* 0x004fe200078e38ff */
[----:B------:R-:W-:Y:S08]  /*3580*/  BRA.U !UP0, `(.L_x_1) ;  /* 0xffffffd908ac7547 */ /* 0x000ff0000b83ffff */
[----:B------:R-:W-:-:S07]  /*3590*/  MOV R2, R7 ;  /* 0x0000000700027202 */ /* 0x000fce0000000f00 */
.L_x_0:
[----:B------:R-:W0:Y:S01]  /*35a0*/  S2R R0, SR_TID.X ;  /* 0x0000000000007919 */ /* 0x000e220000002100 */
[----:B------:R-:W1:Y:S01]  /*35b0*/  S2UR UR5, SR_CgaCtaId ;  /* 0x00000000000579c3 */ /* 0x000e620000008800 */
[----:B------:R-:W-:Y:S01]  /*35c0*/  UMOV UR4, 0x400 ;  /* 0x0000040000047882 */ /* 0x000fe20000000000 */
[----:B------:R-:W-:Y:S01]  /*35d0*/  MOV R31, R22 ;  /* 0x00000016001f7202 */ /* 0x000fe20000000f00 */
[----:B------:R-:W-:Y:S01]  /*35e0*/  FMUL R3, R122, 8388608 ;  /* 0x4b0000007a037820 */ /* 0x000fe20000400000 */
[----:B------:R-:W-:-:S04]  /*35f0*/  MOV R22, R8 ;  /* 0x0000000800167202 */ /* 0x000fc80000000f00 */
[----:B------:R-:W-:Y:S01]  /*3600*/  BAR.SYNC.DEFER_BLOCKING 0x0 ;  /* 0x0000000000007b1d */ /* 0x000fe20000010000 */
[C---:B------:R-:W-:Y:S02]  /*3610*/  FSETP.GEU.AND P3, PT, R122.reuse, 1.175494350822287508e-38, PT ;  /* 0x008000007a00780b */ /* 0x040fe40003f6e000 */
[C---:B------:R-:W-:Y:S02]  /*3620*/  FSETP.GT.AND P2, PT, |R122|.reuse, 8.50705917302346158658e+37, PT ;  /* 0x7e8000007a00780b */ /* 0x040fe40003f44200 */
[----:B------:R-:W-:Y:S02]  /*3630*/  FSEL R36, R3, R122, !P3 ;  /* 0x0000007a03247208 */ /* 0x000fe40005800000 */
[----:B------:R-:W-:Y:S01]  /*3640*/  FSETP.GEU.AND P0, PT, |R122|, 1.175494350822287508e-38, PT ;  /* 0x008000007a00780b */ /* 0x000fe20003f0e200 */
[----:B------:R-:W2:Y:S01]  /*3650*/  S2R R37, SR_TID.X ;  /* 0x0000000000257919 */ /* 0x000ea20000002100 */
[C---:B------:R-:W-:Y:S02]  /*3660*/  FSETP.GT.AND P1, PT, |R120|.reuse, 8.50705917302346158658e+37, PT ;  /* 0x7e8000007800780b */ /* 0x040fe40003f24200 */
[C---:B------:R-:W-:Y:S01]  /*3670*/  FSETP.GEU.AND P4, PT, R120.reuse, 1.175494350822287508e-38, PT ;  /* 0x008000007800780b */ /* 0x040fe20003f8e000 */
[----:B------:R-:W3:Y:S01]  /*3680*/  S2R R35, SR_CTAID.X ;  /* 0x0000000000237919 */ /* 0x000ee20000002500 */
[----:B------:R-:W-:-:S02]  /*3690*/  FSETP.GEU.AND P5, PT, |R120|, 1.175494350822287508e-38, PT ;  /* 0x008000007800780b */ /* 0x000fc40003fae200 */
[----:B------:R-:W-:Y:S01]  /*36a0*/  MOV R25, R15 ;  /* 0x0000000f00197202 */ /* 0x000fe20000000f00 */
[----:B------:R-:W-:Y:S01]  /*36b0*/  @P2 FMUL R122, R122, 0.25 ;  /* 0x3e8000007a7a2820 */ /* 0x000fe20000400000 */
[----:B------:R-:W-:Y:S01]  /*36c0*/  MOV R34, R20 ;  /* 0x0000001400227202 */ /* 0x000fe20000000f00 */
[----:B------:R-:W-:Y:S01]  /*36d0*/  @P2 FMUL R16, R16, 0.25 ;  /* 0x3e80000010102820 */ /* 0x000fe20000400000 */
[----:B-1----:R-:W-:Y:S01]  /*36e0*/  ULEA UR7, UR5, UR4, 0x18 ;  /* 0x0000000405077291 */ /* 0x002fe2000f8ec0ff */
[----:B------:R-:W-:Y:S01]  /*36f0*/  @!P0 FMUL R122, R122, 16777216 ;  /* 0x4b8000007a7a8820 */ /* 0x000fe20000400000 */
[----:B------:R-:W-:Y:S01]  /*3700*/  MOV R20, R9 ;  /* 0x0000000900147202 */ /* 0x000fe20000000f00 */
[----:B------:R-:W-:Y:S01]  /*3710*/  @P2 FMUL R34, R34, 0.25 ;  /* 0x3e80000022222820 */ /* 0x000fe20000400000 */
[----:B------:R-:W-:Y:S01]  /*3720*/  MOV R28, R17 ;  /* 0x00000011001c7202 */ /* 0x000fe20000000f00 */
[----:B------:R-:W-:Y:S01]  /*3730*/  @!P0 FMUL R16, R16, 16777216 ;  /* 0x4b80000010108820 */ /* 0x000fe20000400000 */
[----:B------:R-:W-:Y:S01]  /*3740*/  MOV R32, R21 ;  /* 0x0000001500207202 */ /* 0x000fe20000000f00 */
[----:B------:R-:W1:Y:S01]  /*3750*/  MUFU.RCP R17, R122 ;  /* 0x0000007a00117308 */ /* 0x000e620000001000 */
[----:B0-----:R-:W-:Y:S01]  /*3760*/  LOP3.LUT R6, R0, 0x7, RZ, 0xc0, !PT ;  /* 0x0000000700067812 */ /* 0x001fe200078ec0ff */
[----:B------:R-:W-:Y:S01]  /*3770*/  @!P0 FMUL R34, R34, 16777216 ;  /* 0x4b80000022228820 */ /* 0x000fe20000400000 */
[----:B------:R-:W-:Y:S01]  /*3780*/  SHF.L.U32 R4, R0, 0x3, RZ ;  /* 0x0000000300047819 */ /* 0x000fe200000006ff */
[----:B------:R-:W-:Y:S01]  /*3790*/  @P2 FMUL R28, R28, 0.25 ;  /* 0x3e8000001c1c2820 */ /* 0x000fe20000400000 */
[----:B------:R-:W-:Y:S01]  /*37a0*/  LEA R5, R6, UR7, 0x4 ;  /* 0x0000000706057c11 */ /* 0x000fe2000f8e20ff */
[----:B------:R-:W-:Y:S01]  /*37b0*/  @P2 FMUL R32, R32, 0.25 ;  /* 0x3e80000020202820 */ /* 0x000fe20000400000 */
[----:B------:R-:W-:Y:S01]  /*37c0*/  LOP3.LUT R8, R0, 0x8, RZ, 0xc0, !PT ;  /* 0x0000000800087812 */ /* 0x000fe200078ec0ff */
[----:B------:R-:W-:Y:S01]  /*37d0*/  @P1 FMUL R19, R19, 0.25 ;  /* 0x3e80000013131820 */ /* 0x000fe20000400000 */
[----:B------:R-:W-:Y:S01]  /*37e0*/  LOP3.LUT R4, R4, 0xf80, RZ, 0xc0, !PT ;  /* 0x00000f8004047812 */ /* 0x000fe200078ec0ff */
[----:B------:R-:W-:Y:S01]  /*37f0*/  IMAD R7, R6, -0x8, R5 ;  /* 0xfffffff806077824 */ /* 0x000fe200078e0205 */
[----:B------:R-:W-:Y:S01]  /*3800*/  LEA R5, R8, R5, 0x9 ;  /* 0x0000000508057211 */ /* 0x000fe200078e48ff */
[----:B------:R-:W-:Y:S01]  /*3810*/  @P1 FMUL R18, R18, 0.25 ;  /* 0x3e80000012121820 */ /* 0x000fe20000400000 */
[----:B------:R-:W-:Y:S01]  /*3820*/  SHF.L.U32 R3, R0, 0x2, RZ ;  /* 0x0000000200037819 */ /* 0x000fe200000006ff */
[----:B------:R-:W-:Y:S01]  /*3830*/  @P1 FMUL R31, R31, 0.25 ;  /* 0x3e8000001f1f1820 */ /* 0x000fe20000400000 */
[----:B------:R-:W-:Y:S01]  /*3840*/  IADD3 R24, PT, PT, R4, R5, RZ ;  /* 0x0000000504187210 */ /* 0x000fe20007ffe0ff */
[----:B------:R-:W-:Y:S01]  /*3850*/  @!P0 FMUL R28, R28, 16777216 ;  /* 0x4b8000001c1c8820 */ /* 0x000fe20000400000 */
[----:B------:R-:W-:Y:S01]  /*3860*/  LOP3.LUT R4, R3, 0x3c0, RZ, 0xc0, !PT ;  /* 0x000003c003047812 */ /* 0x000fe200078ec0ff */
[----:B------:R-:W-:Y:S01]  /*3870*/  FMUL R3, R120, 8388608 ;  /* 0x4b00000078037820 */ /* 0x000fe20000400000 */
[----:B------:R-:W-:Y:S01]  /*3880*/  MOV R21, R11 ;  /* 0x0000000b00157202 */ /* 0x000fe20000000f00 */
[----:B------:R-:W-:Y:S01]  /*3890*/  @!P0 FMUL R32, R32, 16777216 ;  /* 0x4b80000020208820 */ /* 0x000fe20000400000 */
[----:B------:R-:W-:Y:S01]  /*38a0*/  IADD3 R15, PT, PT, R4, R7, RZ ;  /* 0x00000007040f7210 */ /* 0x000fe20007ffe0ff */
[----:B------:R-:W-:Y:S01]  /*38b0*/  @!P5 FMUL R19, R19, 16777216 ;  /* 0x4b8000001313d820 */ /* 0x000fe20000400000 */
[----:B------:R-:W-:Y:S01]  /*38c0*/  FSEL R38, R3, R120, !P4 ;  /* 0x0000007803267208 */ /* 0x000fe20006000000 */
[----:B------:R-:W-:Y:S01]  /*38d0*/  @P1 FMUL R120, R120, 0.25 ;  /* 0x3e80000078781820 */ /* 0x000fe20000400000 */
[----:B------:R-:W-:Y:S01]  /*38e0*/  IADD3 R3, PT, PT, R36, -0x3f3504f3, RZ ;  /* 0xc0cafb0d24037810 */ /* 0x000fe20007ffe0ff */
[----:B------:R-:W-:Y:S01]  /*38f0*/  @!P5 FMUL R18, R18, 16777216 ;  /* 0x4b8000001212d820 */ /* 0x000fe20000400000 */
[----:B------:R-:W-:Y:S01]  /*3900*/  IADD3 R7, PT, PT, R38, -0x3f3504f3, RZ ;  /* 0xc0cafb0d26077810 */ /* 0x000fe20007ffe0ff */
[----:B------:R-:W-:Y:S01]  /*3910*/  @!P5 FMUL R120, R120, 16777216 ;  /* 0x4b8000007878d820 */ /* 0x000fe20000400000 */
[----:B------:R-:W-:Y:S01]  /*3920*/  FSEL R6, RZ, -23, P4 ;  /* 0xc1b80000ff067808 */ /* 0x000fe20002000000 */
[----:B------:R-:W-:Y:S01]  /*3930*/  @!P5 FMUL R31, R31, 16777216 ;  /* 0x4b8000001f1fd820 */ /* 0x000fe20000400000 */
[----:B------:R-:W-:Y:S01]  /*3940*/  LOP3.LUT R9, R7, 0xff800000, RZ, 0xc0, !PT ;  /* 0xff80000007097812 */ /* 0x000fe200078ec0ff */
[----:B------:R-:W0:Y:S01]  /*3950*/  LDCU.64 UR4, c[0x0][0x3e0] ;  /* 0x00007c00ff0477ac */ /* 0x000e220008000a00 */
[----:B------:R-:W-:Y:S01]  /*3960*/  LOP3.LUT R5, R3, 0xff800000, RZ, 0xc0, !PT ;  /* 0xff80000003057812 */ /* 0x000fe200078ec0ff */
[----:B------:R-:W-:Y:S01]  /*3970*/  @P1 FMUL R21, R21, 0.25 ;  /* 0x3e80000015151820 */ /* 0x000fe20000400000 */
[----:B------:R-:W-:Y:S01]  /*3980*/  I2FP.F32.S32 R11, R9 ;  /* 0x00000009000b7245 */ /* 0x000fe20000201400 */
[----:B------:R-:W-:Y:S01]  /*3990*/  @P1 FMUL R25, R25, 0.25 ;  /* 0x3e80000019191820 */ /* 0x000fe20000400000 */
[----:B------:R-:W-:Y:S01]  /*39a0*/  MOV R27, R14 ;  /* 0x0000000e001b7202 */ /* 0x000fe20000000f00 */
[----:B------:R-:W-:Y:S01]  /*39b0*/  @P2 FMUL R20, R20, 0.25 ;  /* 0x3e80000014142820 */ /* 0x000fe20000400000 */
[----:B------:R-:W-:Y:S01]  /*39c0*/  FSEL R4, RZ, -23, P3 ;  /* 0xc1b80000ff047808 */ /* 0x000fe20001800000 */
[----:B------:R-:W-:Y:S01]  /*39d0*/  FFMA.FTZ R11, R11, 1.1920928955078125e-07, R6 ;  /* 0x340000000b0b7823 */ /* 0x000fe20000010006 */
[-C--:B------:R-:W-:Y:S01]  /*39e0*/  I2FP.F32.S32 R7, R5.reuse ;  /* 0x0000000500077245 */ /* 0x080fe20000201400 */
[----:B------:R-:W4:Y:S01]  /*39f0*/  MUFU.RCP R14, R120 ;  /* 0x00000078000e7308 */ /* 0x000f220000001000 */
[----:B------:R-:W-:Y:S01]  /*3a00*/  IADD3 R5, PT, PT, R36, -R5, RZ ;  /* 0x8000000524057210 */ /* 0x000fe20007ffe0ff */
[----:B------:R-:W-:Y:S01]  /*3a10*/  @P1 FMUL R27, R27, 0.25 ;  /* 0x3e8000001b1b1820 */ /* 0x000fe20000400000 */
[----:B------:R-:W-:Y:S01]  /*3a20*/  IADD3 R6, PT, PT, R38, -R9, RZ ;  /* 0x8000000926067210 */ /* 0x000fe20007ffe0ff */
[----:B------:R-:W-:Y:S01]  /*3a30*/  @P2 FMUL R22, R22, 0.25 ;  /* 0x3e80000016162820 */ /* 0x000fe20000400000 */
[----:B------:R-:W-:Y:S01]  /*3a40*/  LEA.HI R3, R8, R15, RZ, 0x1f ;  /* 0x0000000f08037211 */ /* 0x000fe200078ff8ff */
[----:B------:R-:W-:Y:S01]  /*3a50*/  FFMA.FTZ R8, R7, 1.1920928955078125e-07, R4 ;  /* 0x3400000007087823 */ /* 0x000fe20000010004 */
[----:B------:R-:W-:Y:S01]  /*3a60*/  MOV R29, R23 ;  /* 0x00000017001d7202 */ /* 0x000fe20000000f00 */
[----:B------:R-:W-:Y:S01]  /*3a70*/  FADD R9, R5, -1 ;  /* 0xbf80000005097421 */ /* 0x000fe20000000000 */
[----:B------:R-:W-:Y:S01]  /*3a80*/  MOV R30, R12 ;  /* 0x0000000c001e7202 */ /* 0x000fe20000000f00 */
[----:B------:R-:W-:Y:S01]  /*3a90*/  FADD R12, R6, -1 ;  /* 0xbf800000060c7421 */ /* 0x000fe20000000000 */
[----:B------:R-:W-:Y:S01]  /*3aa0*/  MOV R7, 0x3dc6b27f ;  /* 0x3dc6b27f00077802 */ /* 0x000fe20000000f00 */
[----:B------:R-:W-:Y:S01]  /*3ab0*/  @P1 FMUL R29, R29, 0.25 ;  /* 0x3e8000001d1d1820 */ /* 0x000fe20000400000 */
[----:B------:R-:W-:Y:S01]  /*3ac0*/  MOV R26, R13 ;  /* 0x0000000d001a7202 */ /* 0x000fe20000000f00 */
[C---:B-1----:R-:W-:Y:S01]  /*3ad0*/  FMUL R13, R17.reuse, R34 ;  /* 0x00000022110d7220 */ /* 0x042fe20000400000 */
[----:B------:R-:W-:Y:S01]  /*3ae0*/  MOV R23, R10 ;  /* 0x0000000a00177202 */ /* 0x000fe20000000f00 */
[----:B------:R-:W-:Y:S01]  /*3af0*/  FMUL R10, R17, R16 ;  /* 0x00000010110a7220 */ /* 0x000fe20000400000 */
[-C--:B------:R-:W-:Y:S01]  /*3b00*/  FFMA.FTZ R6, R9, R7.reuse, -0.16845393180847167969 ;  /* 0xbe2c7f3009067423 */ /* 0x080fe20000010007 */
[----:B------:R-:W-:Y:S01]  /*3b10*/  FFMA.FTZ R5, R12, R7, -0.16845393180847167969 ;  /* 0xbe2c7f300c057423 */ /* 0x000fe20000010007 */
[----:B------:R-:W-:Y:S01]  /*3b20*/  @!P5 FMUL R29, R29, 16777216 ;  /* 0x4b8000001d1dd820 */ /* 0x000fe20000400000 */
[----:B----4-:R-:W-:Y:S01]  /*3b30*/  FMUL R15, R14, R19 ;  /* 0x000000130e0f7220 */ /* 0x010fe20000400000 */
[----:B------:R-:W-:Y:S01]  /*3b40*/  FFMA.FTZ R6, R9, R6, 0.1716887056827545166 ;  /* 0x3e2fcf2a09067423 */ /* 0x000fe20000010006 */
[----:B------:R-:W-:Y:S01]  /*3b50*/  FFMA.FTZ R5, R12, R5, 0.1716887056827545166 ;  /* 0x3e2fcf2a0c057423 */ /* 0x000fe20000010005 */
[----:B------:R-:W-:Y:S01]  /*3b60*/  F2FP.F16.F32.PACK_AB R4, R10, R13 ;  /* 0x0000000d0a04723e */ /* 0x000fe200000000ff */
[C---:B------:R-:W-:Y:S01]  /*3b70*/  FMUL R10, R17.reuse, R28 ;  /* 0x0000001c110a7220 */ /* 0x040fe20000400000 */
[----:B------:R-:W-:Y:S01]  /*3b80*/  FMUL R13, R17, R32 ;  /* 0x00000020110d7220 */ /* 0x000fe20000400000 */
[C---:B------:R-:W-:Y:S01]  /*3b90*/  FMUL R16, R14.reuse, R18 ;  /* 0x000000120e107220 */ /* 0x040fe20000400000 */
[----:B------:R-:W-:Y:S01]  /*3ba0*/  FMUL R19, R14, R31 ;  /* 0x0000001f0e137220 */ /* 0x000fe20000400000 */
[C---:B------:R-:W-:Y:S01]  /*3bb0*/  FFMA.FTZ R6, R9.reuse, R6, -0.17900948226451873779 ;  /* 0xbe374e4309067423 */ /* 0x040fe20000010006 */
[----:B------:R-:W-:Y:S01]  /*3bc0*/  FFMA.FTZ R7, R12, R5, -0.17900948226451873779 ;  /* 0xbe374e430c077423 */ /* 0x000fe20000010005 */
[----:B------:R-:W-:Y:S01]  /*3bd0*/  FMUL R18, R14, R29 ;  /* 0x0000001d0e127220 */ /* 0x000fe20000400000 */
[----:B------:R-:W-:Y:S01]  /*3be0*/  F2FP.F16.F32.PACK_AB R5, R10, R13 ;  /* 0x0000000d0a05723e */ /* 0x000fe200000000ff */
[----:B------:R-:W-:Y:S01]  /*3bf0*/  FFMA.FTZ R10, R9, R6, 0.20512372255325317383 ;  /* 0x3e520bf4090a7423 */ /* 0x000fe20000010006 */
[----:B------:R-:W-:Y:S01]  /*3c00*/  FFMA.FTZ R13, R12, R7, 0.20512372255325317383 ;  /* 0x3e520bf40c0d7423 */ /* 0x000fe20000010007 */
[----:B------:R-:W-:Y:S01]  /*3c10*/  F2FP.F16.F32.PACK_AB R6, R16, R19 ;  /* 0x000000131006723e */ /* 0x000fe200000000ff */
[----:B------:R-:W-:Y:S01]  /*3c20*/  @P1 FMUL R23, R23, 0.25 ;  /* 0x3e80000017171820 */ /* 0x000fe20000400000 */
[----:B------:R-:W-:Y:S01]  /*3c30*/  F2FP.F16.F32.PACK_AB R7, R15, R18 ;  /* 0x000000120f07723e */ /* 0x000fe200000000ff */
[C---:B------:R-:W-:Y:S01]  /*3c40*/  FFMA.FTZ R10, R9.reuse, R10, -0.24046532809734344482 ;  /* 0xbe763c8b090a7423 */ /* 0x040fe2000001000a */
[----:B------:R-:W-:Y:S01]  /*3c50*/  FFMA.FTZ R13, R12, R13, -0.24046532809734344482 ;  /* 0xbe763c8b0c0d7423 */ /* 0x000fe2000001000d */
[----:B------:R-:W-:Y:S01]  /*3c60*/  LOP3.LUT R28, R0, 0x1ff, RZ, 0xc0, !PT ;  /* 0x000001ff001c7812 */ /* 0x000fe200078ec0ff */
[----:B------:R-:W1:Y:S01]  /*3c70*/  LDC.64 R32, c[0x0][0x398] ;  /* 0x0000e600ff207b82 */ /* 0x000e620000000a00 */
[----:B------:R-:W-:Y:S01]  /*3c80*/  STSM.16.M88.4 [R24], R4 ;  /* 0x0000000418007844 */ /* 0x000fe20000000200 */
[----:B------:R-:W-:Y:S01]  /*3c90*/  FFMA.FTZ R10, R9, R10, 0.28857114911079406738 ;  /* 0x3e93bf99090a7423 */ /* 0x000fe2000001000a */
[----:B------:R-:W-:Y:S01]  /*3ca0*/  FFMA.FTZ R13, R12, R13, 0.28857114911079406738 ;  /* 0x3e93bf990c0d7423 */ /* 0x000fe2000001000d */
[----:B------:R-:W-:-:S04]  /*3cb0*/  LEA R28, R28, UR7, 0x4 ;  /* 0x000000071c1c7c11 */ /* 0x000fc8000f8e20ff */
[----:B------:R-:W-:Y:S01]  /*3cc0*/  BAR.SYNC.DEFER_BLOCKING 0x0 ;  /* 0x0000000000007b1d */ /* 0x000fe20000010000 */
[C---:B------:R-:W-:Y:S01]  /*3cd0*/  FFMA.FTZ R10, R9.reuse, R10, -0.36067417263984680176 ;  /* 0xbeb8aa49090a7423 */ /* 0x040fe2000001000a */
[----:B------:R-:W-:Y:S01]  /*3ce0*/  FFMA.FTZ R13, R12, R13, -0.36067417263984680176 ;  /* 0xbeb8aa490c0d7423 */ /* 0x000fe2000001000d */
[----:B------:R-:W-:Y:S01]  /*3cf0*/  ISETP.GE.U32.AND P1, PT, R36, 0x7f800000, PT ;  /* 0x7f8000002400780c */ /* 0x000fe20003f26070 */
[----:B------:R-:W-:Y:S01]  /*3d00*/  @P2 FMUL R26, R26, 0.25 ;  /* 0x3e8000001a1a2820 */ /* 0x000fe20000400000 */
[C---:B------:R-:W-:Y:S01]  /*3d10*/  FFMA.FTZ R10, R9.reuse, R10, 0.48089820146560668945 ;  /* 0x3ef6384a090a7423 */ /* 0x040fe2000001000a */
[----:B------:R-:W-:Y:S02]  /*3d20*/  FFMA.FTZ R13, R12, R13, 0.48089820146560668945 ;  /* 0x3ef6384a0c0d7423 */ /* 0x000fe4000001000d */
[----:B------:R-:W4:Y:S01]  /*3d30*/  LDC R34, c[0x0][0x3e8] ;  /* 0x0000fa00ff227b82 */ /* 0x000f220000000800 */
[----:B------:R-:W-:Y:S01]  /*3d40*/  @P2 FMUL R30, R30, 0.25 ;  /* 0x3e8000001e1e2820 */ /* 0x000fe20000400000 */
[----:B------:R-:W-:Y:S01]  /*3d50*/  FFMA.FTZ R10, R9, R10, -0.72134751081466674805 ;  /* 0xbf38aa3b090a7423 */ /* 0x000fe2000001000a */
[C---:B------:R-:W-:Y:S01]  /*3d60*/  FFMA.FTZ R13, R12.reuse, R13, -0.72134751081466674805 ;  /* 0xbf38aa3b0c0d7423 */ /* 0x040fe2000001000d */
[----:B--2---:R-:W-:Y:S01]  /*3d70*/  LOP3.LUT R37, R37, 0xff, RZ, 0xc0, !PT ;  /* 0x000000ff25257812 */ /* 0x004fe200078ec0ff */
[----:B------:R-:W-:Y:S01]  /*3d80*/  @!P5 FMUL R21, R21, 16777216 ;  /* 0x4b8000001515d820 */ /* 0x000fe20000400000 */
[----:B------:R-:W-:Y:S01]  /*3d90*/  FMUL R10, R9, R10 ;  /* 0x0000000a090a7220 */ /* 0x000fe20000400000 */
[C---:B------:R-:W-:Y:S01]  /*3da0*/  FMUL R13, R12.reuse, R13 ;  /* 0x0000000d0c0d7220 */ /* 0x040fe20000400000 */
[----:B------:R-:W-:Y:S01]  /*3db0*/  @!P5 FMUL R23, R23, 16777216 ;  /* 0x4b8000001717d820 */ /* 0x000fe20000400000 */
[----:B------:R-:W-:Y:S01]  /*3dc0*/  @!P5 FMUL R25, R25, 16777216 ;  /* 0x4b8000001919d820 */ /* 0x000fe20000400000 */
[----:B------:R-:W-:Y:S01]  /*3dd0*/  FMUL R10, R9, R10 ;  /* 0x0000000a090a7220 */ /* 0x000fe20000400000 */
[----:B------:R-:W-:Y:S01]  /*3de0*/  @!P5 FMUL R27, R27, 16777216 ;  /* 0x4b8000001b1bd820 */ /* 0x000fe20000400000 */
[----:B------:R-:W-:Y:S01]  /*3df0*/  FMUL R13, R12, R13 ;  /* 0x0000000d0c0d7220 */ /* 0x000fe20000400000 */
[----:B------:R-:W-:Y:S01]  /*3e00*/  @!P0 FMUL R20, R20, 16777216 ;  /* 0x4b80000014148820 */ /* 0x000fe20000400000 */
[----:B------:R-:W-:Y:S01]  /*3e10*/  @!P0 FMUL R22, R22, 16777216 ;  /* 0x4b80000016168820 */ /* 0x000fe20000400000 */
[----:B------:R-:W-:Y:S01]  /*3e20*/  @!P0 FMUL R26, R26, 16777216 ;  /* 0x4b8000001a1a8820 */ /* 0x000fe20000400000 */
[----:B------:R-:W-:Y:S01]  /*3e30*/  @!P0 FMUL R30, R30, 16777216 ;  /* 0x4b8000001e1e8820 */ /* 0x000fe20000400000 */
[----:B------:R-:W2:Y:S01]  /*3e40*/  LDS.128 R4, [R28] ;  /* 0x000000001c047984 */ /* 0x000ea20000000c00 */
[----:B------:R-:W-:Y:S01]  /*3e50*/  FFMA.FTZ R9, R9, 1.4426950216293334961, R10 ;  /* 0x3fb8aa3b09097823 */ /* 0x000fe2000001000a */
[----:B---3--:R-:W-:Y:S01]  /*3e60*/  LEA R35, R35, R37, 0x8 ;  /* 0x0000002523237211 */ /* 0x008fe200078e40ff */
[C---:B------:R-:W-:Y:S01]  /*3e70*/  FMUL R15, R14.reuse, R21 ;  /* 0x000000150e0f7220 */ /* 0x040fe20000400000 */
[C---:B------:R-:W-:Y:S01]  /*3e80*/  FMUL R16, R14.reuse, R23 ;  /* 0x000000170e107220 */ /* 0x040fe20000400000 */
[C---:B------:R-:W-:Y:S01]  /*3e90*/  FMUL R18, R14.reuse, R25 ;  /* 0x000000190e127220 */ /* 0x040fe20000400000 */
[----:B------:R-:W-:Y:S01]  /*3ea0*/  FMUL R19, R14, R27 ;  /* 0x0000001b0e137220 */ /* 0x000fe20000400000 */
[----:B------:R-:W-:Y:S01]  /*3eb0*/  FFMA.FTZ R12, R12, 1.4426950216293334961, R13 ;  /* 0x3fb8aa3b0c0c7823 */ /* 0x000fe2000001000d */
[----:B------:R-:W-:Y:S01]  /*3ec0*/  ISETP.GE.U32.AND P2, PT, R38, 0x7f800000, PT ;  /* 0x7f8000002600780c */ /* 0x000fe20003f46070 */
[C---:B------:R-:W-:Y:S01]  /*3ed0*/  FMUL R10, R17.reuse, R20 ;  /* 0x00000014110a7220 */ /* 0x040fe20000400000 */
[C---:B------:R-:W-:Y:S01]  /*3ee0*/  FMUL R13, R17.reuse, R22 ;  /* 0x00000016110d7220 */ /* 0x040fe20000400000 */
[C---:B------:R-:W-:Y:S01]  /*3ef0*/  FMUL R21, R17.reuse, R26 ;  /* 0x0000001a11157220 */ /* 0x040fe20000400000 */
[----:B------:R-:W-:Y:S01]  /*3f00*/  FMUL R14, R17, R30 ;  /* 0x0000001e110e7220 */ /* 0x000fe20000400000 */
[----:B------:R-:W-:Y:S01]  /*3f10*/  FADD R26, R8, R9 ;  /* 0x00000009081a7221 */ /* 0x000fe20000000000 */
[----:B------:R-:W-:Y:S01]  /*3f20*/  @P1 MOV R9, 0x7f800000 ;  /* 0x7f80000000091802 */ /* 0x000fe20000000f00 */
[----:B0-----:R-:W-:Y:S01]  /*3f30*/  UIMAD UR4, UR6, UR4, URZ ;  /* 0x00000004060472a4 */ /* 0x001fe2000f8e02ff */
[----:B------:R-:W-:Y:S01]  /*3f40*/  IMAD R8, R35, UR5, RZ ;  /* 0x0000000523087c24 */ /* 0x000fe2000f8e02ff */
[----:B------:R-:W-:Y:S01]  /*3f50*/  SHF.R.U32.HI R17, RZ, 0x8, R0 ;  /* 0x00000008ff117819 */ /* 0x000fe20000011600 */
[----:B------:R-:W-:Y:S01]  /*3f60*/  FADD R27, R11, R12 ;  /* 0x0000000c0b1b7221 */ /* 0x000fe20000000000 */
[----:B------:R-:W-:Y:S01]  /*3f70*/  F2FP.F16.F32.PACK_AB R20, R13, R14 ;  /* 0x0000000e0d14723e */ /* 0x000fe200000000ff */
[----:B------:R-:W-:Y:S01]  /*3f80*/  USHF.L.U32 UR8, UR4, 0x1, URZ ;  /* 0x0000000104087899 */ /* 0x000fe200080006ff */
[----:B------:R-:W-:Y:S01]  /*3f90*/  F2FP.F16.F32.PACK_AB R21, R10, R21 ;  /* 0x000000150a15723e */ /* 0x000fe200000000ff */
[----:B------:R-:W-:Y:S01]  /*3fa0*/  @P1 FFMA.FTZ R26, R36, R9, +INF ;  /* 0x7f800000241a1423 */ /* 0x000fe20000010009 */
[----:B------:R-:W-:Y:S01]  /*3fb0*/  F2FP.F16.F32.PACK_AB R22, R16, R19 ;  /* 0x000000131016723e */ /* 0x000fe200000000ff */
[----:B------:R-:W-:Y:S01]  /*3fc0*/  UIMAD.WIDE UR4, UR4, 0x2, URZ ;  /* 0x00000002040478a5 */ /* 0x000fe2000f8e02ff */
[----:B------:R-:W-:Y:S01]  /*3fd0*/  F2FP.F16.F32.PACK_AB R23, R15, R18 ;  /* 0x000000120f17723e */ /* 0x000fe200000000ff */
[----:B------:R-:W-:Y:S01]  /*3fe0*/  BAR.SYNC.DEFER_BLOCKING 0x0 ;  /* 0x0000000000007b1d */ /* 0x000fe20000010000 */
[C---:B------:R-:W-:Y:S01]  /*3ff0*/  SHF.L.U32 R9, R8.reuse, 0x1, RZ ;  /* 0x0000000108097819 */ /* 0x040fe200000006ff */
[----:B------:R-:W-:Y:S01]  /*4000*/  IMAD.HI R8, R8, 0x2, RZ ;  /* 0x0000000208087827 */ /* 0x000fe200078e02ff */
[----:B------:R-:W-:-:S02]  /*4010*/  SGXT.U32 R17, R17, 0x1 ;  /* 0x000000011111781a */ /* 0x000fc40000000000 */
[----:B------:R-:W-:Y:S02]  /*4020*/  @P2 MOV R11, 0x7f800000 ;  /* 0x7f800000000b2802 */ /* 0x000fe40000000f00 */
[----:B-1----:R-:W-:Y:S01]  /*4030*/  IADD3 R30, P3, P4, R9, UR8, R32 ;  /* 0x00000008091e7c10 */ /* 0x002fe2000fc7e020 */
[----:B----4-:R-:W-:Y:S01]  /*4040*/  IMAD R9, R17, R34, RZ ;  /* 0x0000002211097224 */ /* 0x010fe200078e02ff */
[----:B------:R-:W-:Y:S01]  /*4050*/  FSETP.NEU.AND P0, PT, R36, RZ, PT ;  /* 0x000000ff2400720b */ /* 0x000fe20003f0d000 */
[----:B------:R-:W-:Y:S01]  /*4060*/  @P2 FFMA.FTZ R27, R38, R11, +INF ;  /* 0x7f800000261b2423 */ /* 0x000fe2000001000b */
[----:B------:R-:W-:Y:S01]  /*4070*/  IADD3.X R32, PT, PT, R8, UR5, R33, P3, P4 ;  /* 0x0000000508207c10 */ /* 0x000fe20009fe8421 */
[----:B------:R-:W0:Y:S01]  /*4080*/  LDCU UR4, c[0x0][0x3ec] ;  /* 0x00007d80ff0477ac */ /* 0x000e220008000800 */
[----:B------:R-:W-:Y:S02]  /*4090*/  LEA R11, R34, R9, 0x1 ;  /* 0x00000009220b7211 */ /* 0x000fe400078e08ff */
[----:B------:R-:W-:-:S02]  /*40a0*/  LEA R8, P2, R9, R30, 0x1 ;  /* 0x0000001e09087211 */ /* 0x000fc400078408ff */
[C---:B------:R-:W-:Y:S02]  /*40b0*/  LEA R13, R34.reuse, R11, 0x1 ;  /* 0x0000000b220d7211 */ /* 0x040fe400078e08ff */
[----:B------:R-:W-:Y:S02]  /*40c0*/  LEA.HI.X.SX32 R9, R9, R32, 0x1, P2 ;  /* 0x0000002009097211 */ /* 0x000fe400010f0eff */
[C---:B------:R-:W-:Y:S02]  /*40d0*/  LEA R15, R34.reuse, R13, 0x1 ;  /* 0x0000000d220f7211 */ /* 0x040fe400078e08ff */
[C---:B------:R-:W-:Y:S01]  /*40e0*/  LEA R10, P2, R11.reuse, R30, 0x1 ;  /* 0x0000001e0b0a7211 */ /* 0x040fe200078408ff */
[----:B------:R1:W-:Y:S01]  /*40f0*/  STSM.16.M88.4 [R24], R20 ;  /* 0x0000001418007844 */ /* 0x0003e20000000200 */
[C---:B------:R-:W-:Y:S02]  /*4100*/  LEA R17, R34.reuse, R15, 0x1 ;  /* 0x0000000f22117211 */ /* 0x040fe400078e08ff */
[----:B------:R-:W-:Y:S01]  /*4110*/  LEA.HI.X.SX32 R11, R11, R32, 0x1, P2 ;  /* 0x000000200b0b7211 */ /* 0x000fe200010f0eff */
[----:B------:R-:W-:Y:S01]  /*4120*/  BAR.SYNC.DEFER_BLOCKING 0x0 ;  /* 0x0000000000007b1d */ /* 0x000fe20000010000 */
[----:B------:R-:W-:Y:S01]  /*4130*/  LEA R18, R34, R17, 0x1 ;  /* 0x0000001122127211 */ /* 0x000fe200078e08ff */
[----:B0-----:R-:W-:Y:S01]  /*4140*/  UIMAD UR4, UR6, UR4, URZ ;  /* 0x00000004060472a4 */ /* 0x001fe2000f8e02ff */
[----:B------:R-:W-:-:S02]  /*4150*/  LEA R12, P2, R13, R30, 0x1 ;  /* 0x0000001e0d0c7211 */ /* 0x000fc400078408ff */
[C---:B------:R-:W-:Y:S01]  /*4160*/  LEA R19, R34.reuse, R18, 0x1 ;  /* 0x0000001222137211 */ /* 0x040fe200078e08ff */
[----:B------:R-:W-:Y:S01]  /*4170*/  USHF.L.U32 UR6, UR4, 0x2, URZ ;  /* 0x0000000204067899 */ /* 0x000fe200080006ff */
[----:B------:R-:W-:Y:S01]  /*4180*/  LEA.HI.X.SX32 R13, R13, R32, 0x1, P2 ;  /* 0x000000200d0d7211 */ /* 0x000fe200010f0eff */
[----:B------:R-:W-:Y:S01]  /*4190*/  UIMAD.WIDE UR4, UR4, 0x4, URZ ;  /* 0x00000004040478a5 */ /* 0x000fe2000f8e02ff */
[----:B------:R-:W-:Y:S02]  /*41a0*/  LEA R14, P2, R15, R30, 0x1 ;  /* 0x0000001e0f0e7211 */ /* 0x000fe400078408ff */
[----:B--2---:R-:W-:Y:S02]  /*41b0*/  PRMT R29, R5, 0x7632, R29 ;  /* 0x00007632051d7816 */ /* 0x004fe4000000001d */
[----:B-1----:R-:W-:Y:S02]  /*41c0*/  LEA R21, R34, R19, 0x1 ;  /* 0x0000001322157211 */ /* 0x002fe400078e08ff */
[----:B------:R-:W-:-:S02]  /*41d0*/  LEA.HI.X.SX32 R15, R15, R32, 0x1, P2 ;  /* 0x000000200f0f7211 */ /* 0x000fc400010f0eff */
[C---:B------:R-:W-:Y:S02]  /*41e0*/  LEA R22, R34.reuse, R21, 0x1 ;  /* 0x0000001522167211 */ /* 0x040fe400078e08ff */
[C---:B------:R-:W-:Y:S02]  /*41f0*/  LEA R16, P2, R17.reuse, R30, 0x1 ;  /* 0x0000001e11107211 */ /* 0x040fe400078408ff */
[C---:B------:R-:W-:Y:S02]  /*4200*/  LEA R23, R34.reuse, R22, 0x1 ;  /* 0x0000001622177211 */ /* 0x040fe400078e08ff */
[----:B------:R-:W-:Y:S01]  /*4210*/  LEA.HI.X.SX32 R17, R17, R32, 0x1, P2 ;  /* 0x0000002011117211 */ /* 0x000fe200010f0eff */
[----:B------:R-:W-:Y:S01]  /*4220*/  STG.E.U16 desc[UR10][R8.64], R4 ;  /* 0x0000000408007986 */ /* 0x000fe2000c10150a */
[----:B------:R-:W-:Y:S02]  /*4230*/  LEA R24, R34, R23, 0x1 ;  /* 0x0000001722187211 */ /* 0x000fe400078e08ff */
[----:B------:R-:W-:Y:S01]  /*4240*/  LEA R20, P3, R22, R30, 0x1 ;  /* 0x0000001e16147211 */ /* 0x000fe200078608ff */
[----:B------:R-:W-:Y:S01]  /*4250*/  STG.E.U16 desc[UR10][R10.64], R5 ;  /* 0x000000050a007986 */ /* 0x000fe2000c10150a */
[----:B------:R-:W-:-:S02]  /*4260*/  LEA R25, R34, R24, 0x1 ;  /* 0x0000001822197211 */ /* 0x000fc400078e08ff */
[----:B------:R-:W-:Y:S01]  /*4270*/  PRMT R31, R6, 0x7632, R31 ;  /* 0x00007632061f7816 */ /* 0x000fe2000000001f */
[----:B------:R0:W1:Y:S01]  /*4280*/  LDS.128 R8, [R28] ;  /* 0x000000001c087984 */ /* 0x0000620000000c00 */
[----:B------:R-:W-:Y:S02]  /*4290*/  PRMT R33, R7, 0x7632, R33 ;  /* 0x0000763207217816 */ /* 0x000fe40000000021 */
[----:B------:R-:W-:Y:S01]  /*42a0*/  FSETP.NEU.AND P1, PT, R38, RZ, PT ;  /* 0x000000ff2600720b */ /* 0x000fe20003f2d000 */
[----:B------:R2:W-:Y:S03]  /*42b0*/  STG.E.U16 desc[UR10][R12.64], R6 ;  /* 0x000000060c007986 */ /* 0x0005e6000c10150a */
[----:B------:R-:W-:Y:S01]  /*42c0*/  FSEL R27, R27, -INF , P1 ;  /* 0xff8000001b1b7808 */ /* 0x000fe20000800000 */
[----:B------:R-:W-:Y:S01]  /*42d0*/  STG.E.U16 desc[UR10][R14.64], R7 ;  /* 0x000000070e007986 */ /* 0x000fe2000c10150a */
[----:B0-----:R-:W-:-:S03]  /*42e0*/  LEA R28, R34, R25, 0x1 ;  /* 0x00000019221c7211 */ /* 0x001fc600078e08ff */
[----:B------:R-:W-:Y:S01]  /*42f0*/  FFMA R27, R27, 0.69314718246459960938, R80 ;  /* 0x3f3172181b1b7823 */ /* 0x000fe20000000050 */
[----:B--2---:R-:W-:Y:S02]  /*4300*/  PRMT R13, R4, 0x7632, R13 ;  /* 0x00007632040d7816 */ /* 0x004fe4000000000d */
[----:B------:R-:W-:-:S03]  /*4310*/  LEA R4, P2, R18, R30, 0x1 ;  /* 0x0000001e12047211 */ /* 0x000fc600078408ff */
[----:B------:R0:W-:Y:S01]  /*4320*/  STG.E.U16 desc[UR10][R16.64], R13 ;  /* 0x0000000d10007986 */ /* 0x0001e2000c10150a */
[----:B------:R-:W-:Y:S02]  /*4330*/  LEA.HI.X.SX32 R5, R18, R32, 0x1, P2 ;  /* 0x0000002012057211 */ /* 0x000fe400010f0eff */
[----:B------:R-:W-:-:S03]  /*4340*/  LEA R12, P2, R19, R30, 0x1 ;  /* 0x0000001e130c7211 */ /* 0x000fc600078408ff */
[----:B------:R2:W-:Y:S01]  /*4350*/  STG.E.U16 desc[UR10][R4.64], R29 ;  /* 0x0000001d04007986 */ /* 0x0005e2000c10150a */
[----:B0-----:R-:W-:Y:S02]  /*4360*/  LEA.HI.X.SX32 R13, R19, R32, 0x1, P2 ;  /* 0x00000020130d7211 */ /* 0x001fe400010f0eff */
[C---:B------:R-:W-:Y:S02]  /*4370*/  LEA R18, P2, R21.reuse, R30, 0x1 ;  /* 0x0000001e15127211 */ /* 0x040fe400078408ff */
[----:B------:R-:W-:Y:S01]  /*4380*/  LEA R17, R34, R28, 0x1 ;  /* 0x0000001c22117211 */ /* 0x000fe200078e08ff */
[----:B------:R0:W-:Y:S01]  /*4390*/  STG.E.U16 desc[UR10][R12.64], R31 ;  /* 0x0000001f0c007986 */ /* 0x0001e2000c10150a */
[-C--:B------:R-:W-:Y:S02]  /*43a0*/  LEA.HI.X.SX32 R19, R21, R32.reuse, 0x1, P2 ;  /* 0x0000002015137211 */ /* 0x080fe400010f0eff */
[----:B------:R-:W-:Y:S02]  /*43b0*/  LEA.HI.X.SX32 R21, R22, R32, 0x1, P3 ;  /* 0x0000002016157211 */ /* 0x000fe400018f0eff */
[-C--:B------:R-:W-:Y:S01]  /*43c0*/  LEA R6, P2, R23, R30.reuse, 0x1 ;  /* 0x0000001e17067211 */ /* 0x080fe200078408ff */
[----:B------:R-:W-:Y:S01]  /*43d0*/  STG.E.U16 desc[UR10][R18.64], R33 ;  /* 0x0000002112007986 */ /* 0x000fe2000c10150a */
[----:B--2---:R-:W-:-:S02]  /*43e0*/  LEA R4, P4, R25, R30, 0x1 ;  /* 0x0000001e19047211 */ /* 0x004fc400078808ff */
[----:B------:R-:W-:Y:S01]  /*43f0*/  LEA R14, P3, R24, R30, 0x1 ;  /* 0x0000001e180e7211 */ /* 0x000fe200078608ff */
[----:B-1----:R-:W-:Y:S01]  /*4400*/  STG.E.U16 desc[UR10][R20.64], R8 ;  /* 0x0000000814007986 */ /* 0x002fe2000c10150a */
[----:B------:R-:W-:Y:S02]  /*4410*/  LEA R29, R34, R17, 0x1 ;  /* 0x00000011221d7211 */ /* 0x000fe400078e08ff */
[-C--:B------:R-:W-:Y:S02]  /*4420*/  LEA.HI.X.SX32 R7, R23, R32.reuse, 0x1, P2 ;  /* 0x0000002017077211 */ /* 0x080fe400010f0eff */
[-C--:B------:R-:W-:Y:S02]  /*4430*/  LEA.HI.X.SX32 R5, R25, R32.reuse, 0x1, P4 ;  /* 0x0000002019057211 */ /* 0x080fe400020f0eff */
[----:B------:R-:W-:Y:S01]  /*4440*/  LEA.HI.X.SX32 R15, R24, R32, 0x1, P3 ;  /* 0x00000020180f7211 */ /* 0x000fe200018f0eff */
[----:B------:R1:W-:Y:S01]  /*4450*/  STG.E.U16 desc[UR10][R6.64], R9 ;  /* 0x0000000906007986 */ /* 0x0003e2000c10150a */
[----:B------:R-:W-:-:S02]  /*4460*/  LEA R25, R34, R29, 0x1 ;  /* 0x0000001d22197211 */ /* 0x000fc400078e08ff */
[CC--:B0-----:R-:W-:Y:S01]  /*4470*/  LEA R12, P2, R28.reuse, R30.reuse, 0x1 ;  /* 0x0000001e1c0c7211 */ /* 0x0c1fe200078408ff */
[----:B------:R0:W-:Y:S01]  /*4480*/  STG.E.U16 desc[UR10][R14.64], R10 ;  /* 0x0000000a0e007986 */ /* 0x0001e2000c10150a */
[-C--:B------:R-:W-:Y:S02]  /*4490*/  LEA R16, P3, R17, R30.reuse, 0x1 ;  /* 0x0000001e11107211 */ /* 0x080fe400078608ff */
[-C--:B------:R-:W-:Y:S01]  /*44a0*/  LEA R22, P4, R29, R30.reuse, 0x1 ;  /* 0x0000001e1d167211 */ /* 0x080fe200078808ff */
[----:B------:R2:W-:Y:S01]  /*44b0*/  STG.E.U16 desc[UR10][R4.64], R11 ;  /* 0x0000000b04007986 */ /* 0x0005e2000c10150a */
[----:B------:R-:W-:Y:S02]  /*44c0*/  LEA R24, P5, R25, R30, 0x1 ;  /* 0x0000001e19187211 */ /* 0x000fe400078a08ff */
[----:B------:R-:W-:Y:S02]  /*44d0*/  LEA.HI.X.SX32 R13, R28, R32, 0x1, P2 ;  /* 0x000000201c0d7211 */ /* 0x000fe400010f0eff */
[----:B-1----:R-:W-:-:S02]  /*44e0*/  PRMT R7, R8, 0x7632, R7 ;  /* 0x0000763208077816 */ /* 0x002fc40000000007 */
[-C--:B------:R-:W-:Y:S02]  /*44f0*/  LEA.HI.X.SX32 R17, R17, R32.reuse, 0x1, P3 ;  /* 0x0000002011117211 */ /* 0x080fe400018f0eff */
[----:B0-----:R-:W-:Y:S01]  /*4500*/  PRMT R15, R9, 0x7632, R15 ;  /* 0x00007632090f7816 */ /* 0x001fe2000000000f */
[----:B------:R0:W-:Y:S01]  /*4510*/  STG.E.U16 desc[UR10][R12.64], R7 ;  /* 0x000000070c007986 */ /* 0x0001e2000c10150a */
[-C--:B------:R-:W-:Y:S02]  /*4520*/  LEA.HI.X.SX32 R23, R29, R32.reuse, 0x1, P4 ;  /* 0x000000201d177211 */ /* 0x080fe400020f0eff */
[----:B------:R-:W-:Y:S01]  /*4530*/  PRMT R21, R10, 0x7632, R21 ;  /* 0x000076320a157816 */ /* 0x000fe20000000015 */
[----:B------:R0:W-:Y:S01]  /*4540*/  STG.E.U16 desc[UR10][R16.64], R15 ;  /* 0x0000000f10007986 */ /* 0x0001e2000c10150a */
[----:B------:R-:W-:Y:S01]  /*4550*/  LEA.HI.X.SX32 R25, R25, R32, 0x1, P5 ;  /* 0x0000002019197211 */ /* 0x000fe200028f0eff */
[----:B------:R-:W1:Y:S01]  /*4560*/  LDC.64 R28, c[0x0][0x3a0] ;  /* 0x0000e800ff1c7b82 */ /* 0x000e620000000a00 */
[----:B------:R-:W-:Y:S01]  /*4570*/  PRMT R30, R11, 0x7632, R30 ;  /* 0x000076320b1e7816 */ /* 0x000fe2000000001e */
[----:B------:R0:W-:Y:S01]  /*4580*/  STG.E.U16 desc[UR10][R22.64], R21 ;  /* 0x0000001516007986 */ /* 0x0001e2000c10150a */
[----:B------:R-:W-:-:S02]  /*4590*/  FSEL R19, R26, -INF , P0 ;  /* 0xff8000001a137808 */ /* 0x000fc40000000000 */
[C---:B------:R-:W-:Y:S01]  /*45a0*/  LOP3.LUT P0, RZ, R0.reuse, 0x100, RZ, 0xc0, !PT ;  /* 0x0000010000ff7812 */ /* 0x040fe2000780c0ff */
[----:B------:R0:W-:Y:S01]  /*45b0*/  STG.E.U16 desc[UR10][R24.64], R30 ;  /* 0x0000001e18007986 */ /* 0x0001e2000c10150a */
[----:B--2---:R-:W-:Y:S01]  /*45c0*/  SHF.L.U32 R5, R35, 0x2, RZ ;  /* 0x0000000223057819 */ /* 0x004fe200000006ff */
[----:B------:R-:W-:Y:S01]  /*45d0*/  FFMA R26, R19, 0.69314718246459960938, R2 ;  /* 0x3f317218131a7823 */ /* 0x000fe20000000002 */
[----:B------:R-:W-:Y:S01]  /*45e0*/  SHF.L.U32 R2, R0, 0x1, RZ ;  /* 0x0000000100027819 */ /* 0x000fe200000006ff */
[----:B------:R-:W-:-:S03]  /*45f0*/  IMAD.HI R0, R35, 0x4, RZ ;  /* 0x0000000423007827 */ /* 0x000fc600078e02ff */
[----:B------:R-:W-:Y:S01]  /*4600*/  LOP3.LUT R2, R2, 0x3f8, RZ, 0xc0, !PT ;  /* 0x000003f802027812 */ /* 0x000fe200078ec0ff */
[----:B------:R-:W-:Y:S01]  /*4610*/  BAR.SYNC.DEFER_BLOCKING 0x0 ;  /* 0x0000000000007b1d */ /* 0x000fe20000010000 */
[----:B-1----:R-:W-:-:S04]  /*4620*/  IADD3 R4, P1, P2, R5, UR6, R28 ;  /* 0x0000000605047c10 */ /* 0x002fc8000fa3e01c */
[----:B------:R-:W-:Y:S01]  /*4630*/  IADD3.X R5, PT, PT, R0, UR5, R29, P1, P2 ;  /* 0x0000000500057c10 */ /* 0x000fe20008fe441d */
[----:B------:R0:W-:Y:S02]  /*4640*/  STS.64 [R2+UR7], R26 ;  /* 0x0000001a02007988 */ /* 0x0001e40008000a07 */
[----:B------:R-:W-:Y:S06]  /*4650*/  BAR.SYNC.DEFER_BLOCKING 0x0 ;  /* 0x0000000000007b1d */ /* 0x000fec0000010000 */
[----:B------:R-:W-:Y:S05]  /*4660*/  @P0 EXIT ;  /* 0x000000000000094d */ /* 0x000fea0003800000 */
[----:B------:R-:W1:Y:S04]  /*4670*/  LDS R3, [R3] ;  /* 0x0000000003037984 */ /* 0x000e680000000800 */
[----:B-1----:R-:W-:Y:S01]  /*4680*/  STG.E desc[UR10][R4.64], R3 ;  /* 0x0000000304007986 */ /* 0x002fe2000c10190a */
[----:B------:R-:W-:Y:S05]  /*4690*/  EXIT ;  /* 0x000000000000794d */ /* 0x000fea0003800000 */
.L_x_2:
[----:B------:R-:W-:-:S00]  /*46a0*/  BRA `(.L_x_2) ;  /* 0xfffffffc00fc7947 */ /* 0x000fc0000383ffff */
[----:B------:R-:W-:-:S00]  /*46b0*/  NOP ;  /* 0x0000000000007918 */ /* 0x000fc00000000000 */
        /* <DEDUP_REMOVED lines=12> */
.L_x_3:


//--------------------- .nv.global.init           --------------------------
	.section	.nv.global.init,"aw",@progbits
.nv.global.init:
	.type		_$_str,@object
	.size		_$_str,(.L_0 - _$_str)
_$_str:
        /*0000*/ 	.byte	0x5f, 0x5f, 0x43, 0x55, 0x44, 0x41, 0x5f, 0x46, 0x54, 0x5a, 0x00
.L_0:


//--------------------- .nv.shared.attn_fwd       --------------------------
	.section	.nv.shared.attn_fwd,"aw",@nobits
	.sectionflags	@""
	.align	16
	.zero		1024


//--------------------- .nv.shared.reserved.0     --------------------------
	.section	.nv.shared.reserved.0,"aw",@nobits
	.weak		__nv_reservedSMEM_offset_0_alias
	.size		__nv_reservedSMEM_offset_0_alias, 0, 64
	.other		__nv_reservedSMEM_offset_0_alias,@"STO_CUDA_RESERVED_SHARED STV_DEFAULT"
__nv_reservedSMEM_offset_0_alias:
	.zero		0
	.zero		64


//--------------------- .nv.constant0.attn_fwd    --------------------------
	.section	.nv.constant0.attn_fwd,"a",@progbits
	.sectionflags	@""
	.align	4
.nv.constant0.attn_fwd:
	.zero		1032


//--------------------- SYMBOLS --------------------------

	.type		.nv.reservedSmem.offset0,@object
	.size		.nv.reservedSmem.offset0,0x4
	.type		.nv.reservedSmem.cap,@object
	.size		.nv.reservedSmem.cap,0x4
